//
// Generated by NVIDIA NVVM Compiler
//
// Compiler Build ID: CL-36424714
// Cuda compilation tools, release 13.0, V13.0.88
// Based on NVVM 20.0.0
//

.version 9.0
.target sm_100
.address_size 64

	// .globl	_ZN3cub18CUB_300001_SM_10006detail11EmptyKernelIvEEvv
.global .align 1 .b8 _ZN34_INTERNAL_5de61ed3_4_k_cu_863105bd4cuda3std3__45__cpo5beginE[1];
.global .align 1 .b8 _ZN34_INTERNAL_5de61ed3_4_k_cu_863105bd4cuda3std3__45__cpo3endE[1];
.global .align 1 .b8 _ZN34_INTERNAL_5de61ed3_4_k_cu_863105bd4cuda3std3__45__cpo6cbeginE[1];
.global .align 1 .b8 _ZN34_INTERNAL_5de61ed3_4_k_cu_863105bd4cuda3std3__45__cpo4cendE[1];
.global .align 1 .b8 _ZN34_INTERNAL_5de61ed3_4_k_cu_863105bd4cuda3std3__45__cpo6rbeginE[1];
.global .align 1 .b8 _ZN34_INTERNAL_5de61ed3_4_k_cu_863105bd4cuda3std3__45__cpo4rendE[1];
.global .align 1 .b8 _ZN34_INTERNAL_5de61ed3_4_k_cu_863105bd4cuda3std3__45__cpo7crbeginE[1];
.global .align 1 .b8 _ZN34_INTERNAL_5de61ed3_4_k_cu_863105bd4cuda3std3__45__cpo5crendE[1];
.global .align 1 .b8 _ZN34_INTERNAL_5de61ed3_4_k_cu_863105bd4cuda3std3__436_GLOBAL__N__5de61ed3_4_k_cu_863105bd6ignoreE[1];
.global .align 1 .b8 _ZN34_INTERNAL_5de61ed3_4_k_cu_863105bd4cuda3std3__419piecewise_constructE[1];
.global .align 1 .b8 _ZN34_INTERNAL_5de61ed3_4_k_cu_863105bd4cuda3std3__48in_placeE[1];
.global .align 1 .b8 _ZN34_INTERNAL_5de61ed3_4_k_cu_863105bd4cuda3std3__420unreachable_sentinelE[1];
.global .align 1 .b8 _ZN34_INTERNAL_5de61ed3_4_k_cu_863105bd4cuda3std3__47nulloptE[1];
.global .align 1 .b8 _ZN34_INTERNAL_5de61ed3_4_k_cu_863105bd4cuda3std3__48unexpectE[1];
.global .align 1 .b8 _ZN34_INTERNAL_5de61ed3_4_k_cu_863105bd4cuda3std6ranges3__45__cpo4swapE[1];
.global .align 1 .b8 _ZN34_INTERNAL_5de61ed3_4_k_cu_863105bd4cuda3std6ranges3__45__cpo9iter_moveE[1];
.global .align 1 .b8 _ZN34_INTERNAL_5de61ed3_4_k_cu_863105bd4cuda3std6ranges3__45__cpo5beginE[1];
.global .align 1 .b8 _ZN34_INTERNAL_5de61ed3_4_k_cu_863105bd4cuda3std6ranges3__45__cpo3endE[1];
.global .align 1 .b8 _ZN34_INTERNAL_5de61ed3_4_k_cu_863105bd4cuda3std6ranges3__45__cpo6cbeginE[1];
.global .align 1 .b8 _ZN34_INTERNAL_5de61ed3_4_k_cu_863105bd4cuda3std6ranges3__45__cpo4cendE[1];
.global .align 1 .b8 _ZN34_INTERNAL_5de61ed3_4_k_cu_863105bd4cuda3std6ranges3__45__cpo7advanceE[1];
.global .align 1 .b8 _ZN34_INTERNAL_5de61ed3_4_k_cu_863105bd4cuda3std6ranges3__45__cpo9iter_swapE[1];
.global .align 1 .b8 _ZN34_INTERNAL_5de61ed3_4_k_cu_863105bd4cuda3std6ranges3__45__cpo4nextE[1];
.global .align 1 .b8 _ZN34_INTERNAL_5de61ed3_4_k_cu_863105bd4cuda3std6ranges3__45__cpo4prevE[1];
.global .align 1 .b8 _ZN34_INTERNAL_5de61ed3_4_k_cu_863105bd4cuda3std6ranges3__45__cpo4dataE[1];
.global .align 1 .b8 _ZN34_INTERNAL_5de61ed3_4_k_cu_863105bd4cuda3std6ranges3__45__cpo5cdataE[1];
.global .align 1 .b8 _ZN34_INTERNAL_5de61ed3_4_k_cu_863105bd4cuda3std6ranges3__45__cpo4sizeE[1];
.global .align 1 .b8 _ZN34_INTERNAL_5de61ed3_4_k_cu_863105bd4cuda3std6ranges3__45__cpo5ssizeE[1];
.global .align 1 .b8 _ZN34_INTERNAL_5de61ed3_4_k_cu_863105bd4cuda3std6ranges3__45__cpo8distanceE[1];
.global .align 1 .b8 _ZN34_INTERNAL_5de61ed3_4_k_cu_863105bd6thrust24THRUST_300001_SM_1000_NS8cuda_cub3parE[1];
.global .align 1 .b8 _ZN34_INTERNAL_5de61ed3_4_k_cu_863105bd6thrust24THRUST_300001_SM_1000_NS8cuda_cub10par_nosyncE[1];
.global .align 1 .b8 _ZN34_INTERNAL_5de61ed3_4_k_cu_863105bd6thrust24THRUST_300001_SM_1000_NS6system6detail10sequential3seqE[1];
.global .align 1 .b8 _ZN34_INTERNAL_5de61ed3_4_k_cu_863105bd6thrust24THRUST_300001_SM_1000_NS12placeholders2_1E[1];
.global .align 1 .b8 _ZN34_INTERNAL_5de61ed3_4_k_cu_863105bd6thrust24THRUST_300001_SM_1000_NS12placeholders2_2E[1];
.global .align 1 .b8 _ZN34_INTERNAL_5de61ed3_4_k_cu_863105bd6thrust24THRUST_300001_SM_1000_NS12placeholders2_3E[1];
.global .align 1 .b8 _ZN34_INTERNAL_5de61ed3_4_k_cu_863105bd6thrust24THRUST_300001_SM_1000_NS12placeholders2_4E[1];
.global .align 1 .b8 _ZN34_INTERNAL_5de61ed3_4_k_cu_863105bd6thrust24THRUST_300001_SM_1000_NS12placeholders2_5E[1];
.global .align 1 .b8 _ZN34_INTERNAL_5de61ed3_4_k_cu_863105bd6thrust24THRUST_300001_SM_1000_NS12placeholders2_6E[1];
.global .align 1 .b8 _ZN34_INTERNAL_5de61ed3_4_k_cu_863105bd6thrust24THRUST_300001_SM_1000_NS12placeholders2_7E[1];
.global .align 1 .b8 _ZN34_INTERNAL_5de61ed3_4_k_cu_863105bd6thrust24THRUST_300001_SM_1000_NS12placeholders2_8E[1];
.global .align 1 .b8 _ZN34_INTERNAL_5de61ed3_4_k_cu_863105bd6thrust24THRUST_300001_SM_1000_NS12placeholders2_9E[1];
.global .align 1 .b8 _ZN34_INTERNAL_5de61ed3_4_k_cu_863105bd6thrust24THRUST_300001_SM_1000_NS12placeholders3_10E[1];
.global .align 1 .b8 _ZN34_INTERNAL_5de61ed3_4_k_cu_863105bd6thrust24THRUST_300001_SM_1000_NS3seqE[1];

.visible .entry _ZN3cub18CUB_300001_SM_10006detail11EmptyKernelIvEEvv()
{


	ret;

}
	// .globl	_ZN4flex12vertexShaderEPiS0_P6float4S2_S0_S2_S2_S2_S2_P6float3S4_S4_S4_
.visible .entry _ZN4flex12vertexShaderEPiS0_P6float4S2_S0_S2_S2_S2_S2_P6float3S4_S4_S4_(
	.param .u64 .ptr .align 1 _ZN4flex12vertexShaderEPiS0_P6float4S2_S0_S2_S2_S2_S2_P6float3S4_S4_S4__param_0,
	.param .u64 .ptr .align 1 _ZN4flex12vertexShaderEPiS0_P6float4S2_S0_S2_S2_S2_S2_P6float3S4_S4_S4__param_1,
	.param .u64 .ptr .align 1 _ZN4flex12vertexShaderEPiS0_P6float4S2_S0_S2_S2_S2_S2_P6float3S4_S4_S4__param_2,
	.param .u64 .ptr .align 1 _ZN4flex12vertexShaderEPiS0_P6float4S2_S0_S2_S2_S2_S2_P6float3S4_S4_S4__param_3,
	.param .u64 .ptr .align 1 _ZN4flex12vertexShaderEPiS0_P6float4S2_S0_S2_S2_S2_S2_P6float3S4_S4_S4__param_4,
	.param .u64 .ptr .align 1 _ZN4flex12vertexShaderEPiS0_P6float4S2_S0_S2_S2_S2_S2_P6float3S4_S4_S4__param_5,
	.param .u64 .ptr .align 1 _ZN4flex12vertexShaderEPiS0_P6float4S2_S0_S2_S2_S2_S2_P6float3S4_S4_S4__param_6,
	.param .u64 .ptr .align 1 _ZN4flex12vertexShaderEPiS0_P6float4S2_S0_S2_S2_S2_S2_P6float3S4_S4_S4__param_7,
	.param .u64 .ptr .align 1 _ZN4flex12vertexShaderEPiS0_P6float4S2_S0_S2_S2_S2_S2_P6float3S4_S4_S4__param_8,
	.param .u64 .ptr .align 1 _ZN4flex12vertexShaderEPiS0_P6float4S2_S0_S2_S2_S2_S2_P6float3S4_S4_S4__param_9,
	.param .u64 .ptr .align 1 _ZN4flex12vertexShaderEPiS0_P6float4S2_S0_S2_S2_S2_S2_P6float3S4_S4_S4__param_10,
	.param .u64 .ptr .align 1 _ZN4flex12vertexShaderEPiS0_P6float4S2_S0_S2_S2_S2_S2_P6float3S4_S4_S4__param_11,
	.param .u64 .ptr .align 1 _ZN4flex12vertexShaderEPiS0_P6float4S2_S0_S2_S2_S2_S2_P6float3S4_S4_S4__param_12
)
{
	.reg .pred 	%p<2>;
	.reg .b32 	%r<6>;
	.reg .b32 	%f<163>;
	.reg .b64 	%rd<33>;

	ld.param.u64 	%rd2, [_ZN4flex12vertexShaderEPiS0_P6float4S2_S0_S2_S2_S2_S2_P6float3S4_S4_S4__param_3];
	ld.param.u64 	%rd11, [_ZN4flex12vertexShaderEPiS0_P6float4S2_S0_S2_S2_S2_S2_P6float3S4_S4_S4__param_4];
	ld.param.u64 	%rd4, [_ZN4flex12vertexShaderEPiS0_P6float4S2_S0_S2_S2_S2_S2_P6float3S4_S4_S4__param_6];
	ld.param.u64 	%rd5, [_ZN4flex12vertexShaderEPiS0_P6float4S2_S0_S2_S2_S2_S2_P6float3S4_S4_S4__param_7];
	ld.param.u64 	%rd6, [_ZN4flex12vertexShaderEPiS0_P6float4S2_S0_S2_S2_S2_S2_P6float3S4_S4_S4__param_8];
	ld.param.u64 	%rd7, [_ZN4flex12vertexShaderEPiS0_P6float4S2_S0_S2_S2_S2_S2_P6float3S4_S4_S4__param_9];
	ld.param.u64 	%rd8, [_ZN4flex12vertexShaderEPiS0_P6float4S2_S0_S2_S2_S2_S2_P6float3S4_S4_S4__param_10];
	ld.param.u64 	%rd9, [_ZN4flex12vertexShaderEPiS0_P6float4S2_S0_S2_S2_S2_S2_P6float3S4_S4_S4__param_11];
	ld.param.u64 	%rd10, [_ZN4flex12vertexShaderEPiS0_P6float4S2_S0_S2_S2_S2_S2_P6float3S4_S4_S4__param_12];
	cvta.to.global.u64 	%rd12, %rd11;
	mov.u32 	%r2, %tid.x;
	mov.u32 	%r3, %ctaid.x;
	shl.b32 	%r4, %r3, 8;
	add.s32 	%r1, %r4, %r2;
	ld.global.u32 	%r5, [%rd12];
	setp.ge.s32 	%p1, %r1, %r5;
	@%p1 bra 	$L__BB1_2;
	ld.param.u64 	%rd32, [_ZN4flex12vertexShaderEPiS0_P6float4S2_S0_S2_S2_S2_S2_P6float3S4_S4_S4__param_5];
	ld.param.u64 	%rd31, [_ZN4flex12vertexShaderEPiS0_P6float4S2_S0_S2_S2_S2_S2_P6float3S4_S4_S4__param_2];
	cvta.to.global.u64 	%rd13, %rd31;
	cvta.to.global.u64 	%rd14, %rd4;
	cvta.to.global.u64 	%rd15, %rd32;
	cvta.to.global.u64 	%rd16, %rd2;
	cvta.to.global.u64 	%rd17, %rd5;
	cvta.to.global.u64 	%rd18, %rd6;
	cvta.to.global.u64 	%rd19, %rd8;
	cvta.to.global.u64 	%rd20, %rd9;
	cvta.to.global.u64 	%rd21, %rd7;
	cvta.to.global.u64 	%rd22, %rd10;
	mul.wide.s32 	%rd23, %r1, 16;
	add.s64 	%rd24, %rd13, %rd23;
	ld.global.v4.f32 	{%f1, %f2, %f3, %f4}, [%rd24];
	ld.global.v4.f32 	{%f5, %f6, %f7, %f8}, [%rd14];
	ld.global.v4.f32 	{%f9, %f10, %f11, %f12}, [%rd14+16];
	mul.f32 	%f13, %f2, %f9;
	fma.rn.f32 	%f14, %f1, %f5, %f13;
	ld.global.v4.f32 	{%f15, %f16, %f17, %f18}, [%rd14+32];
	fma.rn.f32 	%f19, %f3, %f15, %f14;
	ld.global.v4.f32 	{%f20, %f21, %f22, %f23}, [%rd14+48];
	fma.rn.f32 	%f24, %f4, %f20, %f19;
	mul.f32 	%f25, %f2, %f10;
	fma.rn.f32 	%f26, %f1, %f6, %f25;
	fma.rn.f32 	%f27, %f3, %f16, %f26;
	fma.rn.f32 	%f28, %f4, %f21, %f27;
	mul.f32 	%f29, %f2, %f11;
	fma.rn.f32 	%f30, %f1, %f7, %f29;
	fma.rn.f32 	%f31, %f3, %f17, %f30;
	fma.rn.f32 	%f32, %f4, %f22, %f31;
	mul.f32 	%f33, %f2, %f12;
	fma.rn.f32 	%f34, %f1, %f8, %f33;
	fma.rn.f32 	%f35, %f3, %f18, %f34;
	fma.rn.f32 	%f36, %f4, %f23, %f35;
	ld.global.v4.f32 	{%f37, %f38, %f39, %f40}, [%rd15];
	ld.global.v4.f32 	{%f41, %f42, %f43, %f44}, [%rd15+16];
	mul.f32 	%f45, %f28, %f41;
	fma.rn.f32 	%f46, %f24, %f37, %f45;
	ld.global.v4.f32 	{%f47, %f48, %f49, %f50}, [%rd15+32];
	fma.rn.f32 	%f51, %f32, %f47, %f46;
	ld.global.v4.f32 	{%f52, %f53, %f54, %f55}, [%rd15+48];
	fma.rn.f32 	%f56, %f36, %f52, %f51;
	mul.f32 	%f57, %f28, %f42;
	fma.rn.f32 	%f58, %f24, %f38, %f57;
	fma.rn.f32 	%f59, %f32, %f48, %f58;
	fma.rn.f32 	%f60, %f36, %f53, %f59;
	mul.f32 	%f61, %f28, %f43;
	fma.rn.f32 	%f62, %f24, %f39, %f61;
	fma.rn.f32 	%f63, %f32, %f49, %f62;
	fma.rn.f32 	%f64, %f36, %f54, %f63;
	mul.f32 	%f65, %f28, %f44;
	fma.rn.f32 	%f66, %f24, %f40, %f65;
	fma.rn.f32 	%f67, %f32, %f50, %f66;
	fma.rn.f32 	%f68, %f36, %f55, %f67;
	add.s64 	%rd25, %rd16, %rd23;
	st.global.v4.f32 	[%rd25], {%f56, %f60, %f64, %f68};
	ld.global.v4.f32 	{%f69, %f70, %f71, %f72}, [%rd24];
	.pragma "used_bytes_mask 4095";
	ld.global.v4.f32 	{%f73, %f74, %f75, %f76}, [%rd14];
	.pragma "used_bytes_mask 4095";
	ld.global.v4.f32 	{%f77, %f78, %f79, %f80}, [%rd14+16];
	mul.f32 	%f81, %f70, %f77;
	fma.rn.f32 	%f82, %f69, %f73, %f81;
	.pragma "used_bytes_mask 4095";
	ld.global.v4.f32 	{%f83, %f84, %f85, %f86}, [%rd14+32];
	fma.rn.f32 	%f87, %f71, %f83, %f82;
	.pragma "used_bytes_mask 4095";
	ld.global.v4.f32 	{%f88, %f89, %f90, %f91}, [%rd14+48];
	fma.rn.f32 	%f92, %f72, %f88, %f87;
	mul.f32 	%f93, %f70, %f78;
	fma.rn.f32 	%f94, %f69, %f74, %f93;
	fma.rn.f32 	%f95, %f71, %f84, %f94;
	fma.rn.f32 	%f96, %f72, %f89, %f95;
	mul.f32 	%f97, %f70, %f79;
	fma.rn.f32 	%f98, %f69, %f75, %f97;
	fma.rn.f32 	%f99, %f71, %f85, %f98;
	fma.rn.f32 	%f100, %f72, %f90, %f99;
	add.s64 	%rd26, %rd17, %rd23;
	ld.global.v4.f32 	{%f101, %f102, %f103, %f104}, [%rd26];
	.pragma "used_bytes_mask 4095";
	ld.global.v4.f32 	{%f105, %f106, %f107, %f108}, [%rd18];
	.pragma "used_bytes_mask 4095";
	ld.global.v4.f32 	{%f109, %f110, %f111, %f112}, [%rd18+16];
	mul.f32 	%f113, %f102, %f109;
	fma.rn.f32 	%f114, %f101, %f105, %f113;
	.pragma "used_bytes_mask 4095";
	ld.global.v4.f32 	{%f115, %f116, %f117, %f118}, [%rd18+32];
	fma.rn.f32 	%f119, %f103, %f115, %f114;
	.pragma "used_bytes_mask 4095";
	ld.global.v4.f32 	{%f120, %f121, %f122, %f123}, [%rd18+48];
	fma.rn.f32 	%f124, %f104, %f120, %f119;
	mul.f32 	%f125, %f102, %f110;
	fma.rn.f32 	%f126, %f101, %f106, %f125;
	fma.rn.f32 	%f127, %f103, %f116, %f126;
	fma.rn.f32 	%f128, %f104, %f121, %f127;
	mul.f32 	%f129, %f102, %f111;
	fma.rn.f32 	%f130, %f101, %f107, %f129;
	fma.rn.f32 	%f131, %f103, %f117, %f130;
	fma.rn.f32 	%f132, %f104, %f122, %f131;
	mul.f32 	%f133, %f128, %f128;
	fma.rn.f32 	%f134, %f124, %f124, %f133;
	fma.rn.f32 	%f135, %f132, %f132, %f134;
	sqrt.rn.f32 	%f136, %f135;
	div.rn.f32 	%f137, %f124, %f136;
	div.rn.f32 	%f138, %f128, %f136;
	div.rn.f32 	%f139, %f132, %f136;
	mul.f32 	%f140, %f96, %f96;
	fma.rn.f32 	%f141, %f92, %f92, %f140;
	fma.rn.f32 	%f142, %f100, %f100, %f141;
	sqrt.rn.f32 	%f143, %f142;
	neg.f32 	%f144, %f92;
	div.rn.f32 	%f145, %f144, %f143;
	neg.f32 	%f146, %f96;
	div.rn.f32 	%f147, %f146, %f143;
	neg.f32 	%f148, %f100;
	div.rn.f32 	%f149, %f148, %f143;
	mul.wide.s32 	%rd27, %r1, 12;
	add.s64 	%rd28, %rd19, %rd27;
	st.global.f32 	[%rd28], %f137;
	st.global.f32 	[%rd28+4], %f138;
	st.global.f32 	[%rd28+8], %f139;
	add.s64 	%rd29, %rd20, %rd27;
	st.global.f32 	[%rd29], %f145;
	st.global.f32 	[%rd29+4], %f147;
	st.global.f32 	[%rd29+8], %f149;
	ld.global.f32 	%f150, [%rd21];
	ld.global.f32 	%f151, [%rd21+4];
	ld.global.f32 	%f152, [%rd21+8];
	sub.f32 	%f153, %f150, %f92;
	sub.f32 	%f154, %f151, %f96;
	sub.f32 	%f155, %f152, %f100;
	mul.f32 	%f156, %f154, %f154;
	fma.rn.f32 	%f157, %f153, %f153, %f156;
	fma.rn.f32 	%f158, %f155, %f155, %f157;
	sqrt.rn.f32 	%f159, %f158;
	div.rn.f32 	%f160, %f153, %f159;
	div.rn.f32 	%f161, %f154, %f159;
	div.rn.f32 	%f162, %f155, %f159;
	add.s64 	%rd30, %rd22, %rd27;
	st.global.f32 	[%rd30], %f160;
	st.global.f32 	[%rd30+4], %f161;
	st.global.f32 	[%rd30+8], %f162;
$L__BB1_2:
	ret;

}
	// .globl	_ZN4flex17rasterizeTriangleEPiS0_P6float4P4int3PNS_8fragmentEP6float3S0_Pb
.visible .entry _ZN4flex17rasterizeTriangleEPiS0_P6float4P4int3PNS_8fragmentEP6float3S0_Pb(
	.param .u64 .ptr .align 1 _ZN4flex17rasterizeTriangleEPiS0_P6float4P4int3PNS_8fragmentEP6float3S0_Pb_param_0,
	.param .u64 .ptr .align 1 _ZN4flex17rasterizeTriangleEPiS0_P6float4P4int3PNS_8fragmentEP6float3S0_Pb_param_1,
	.param .u64 .ptr .align 1 _ZN4flex17rasterizeTriangleEPiS0_P6float4P4int3PNS_8fragmentEP6float3S0_Pb_param_2,
	.param .u64 .ptr .align 1 _ZN4flex17rasterizeTriangleEPiS0_P6float4P4int3PNS_8fragmentEP6float3S0_Pb_param_3,
	.param .u64 .ptr .align 1 _ZN4flex17rasterizeTriangleEPiS0_P6float4P4int3PNS_8fragmentEP6float3S0_Pb_param_4,
	.param .u64 .ptr .align 1 _ZN4flex17rasterizeTriangleEPiS0_P6float4P4int3PNS_8fragmentEP6float3S0_Pb_param_5,
	.param .u64 .ptr .align 1 _ZN4flex17rasterizeTriangleEPiS0_P6float4P4int3PNS_8fragmentEP6float3S0_Pb_param_6,
	.param .u64 .ptr .align 1 _ZN4flex17rasterizeTriangleEPiS0_P6float4P4int3PNS_8fragmentEP6float3S0_Pb_param_7
)
{
	.reg .pred 	%p<34>;
	.reg .b16 	%rs<2>;
	.reg .b32 	%r<58>;
	.reg .b32 	%f<83>;
	.reg .b64 	%rd<34>;
	.reg .b64 	%fd<33>;

	ld.param.u64 	%rd7, [_ZN4flex17rasterizeTriangleEPiS0_P6float4P4int3PNS_8fragmentEP6float3S0_Pb_param_0];
	ld.param.u64 	%rd8, [_ZN4flex17rasterizeTriangleEPiS0_P6float4P4int3PNS_8fragmentEP6float3S0_Pb_param_1];
	ld.param.u64 	%rd9, [_ZN4flex17rasterizeTriangleEPiS0_P6float4P4int3PNS_8fragmentEP6float3S0_Pb_param_2];
	ld.param.u64 	%rd10, [_ZN4flex17rasterizeTriangleEPiS0_P6float4P4int3PNS_8fragmentEP6float3S0_Pb_param_3];
	ld.param.u64 	%rd11, [_ZN4flex17rasterizeTriangleEPiS0_P6float4P4int3PNS_8fragmentEP6float3S0_Pb_param_7];
	cvta.to.global.u64 	%rd1, %rd8;
	cvta.to.global.u64 	%rd2, %rd7;
	cvta.to.global.u64 	%rd12, %rd11;
	cvta.to.global.u64 	%rd13, %rd9;
	cvta.to.global.u64 	%rd14, %rd10;
	mov.u32 	%r1, %ctaid.x;
	mul.wide.u32 	%rd15, %r1, 12;
	add.s64 	%rd16, %rd14, %rd15;
	ld.global.u32 	%r23, [%rd16];
	ld.global.u32 	%r24, [%rd16+4];
	ld.global.u32 	%r25, [%rd16+8];
	mul.wide.s32 	%rd17, %r23, 16;
	add.s64 	%rd18, %rd13, %rd17;
	ld.global.v2.f32 	{%f1, %f2}, [%rd18];
	mul.wide.s32 	%rd19, %r24, 16;
	add.s64 	%rd20, %rd13, %rd19;
	ld.global.v2.f32 	{%f3, %f4}, [%rd20];
	mul.wide.s32 	%rd21, %r25, 16;
	add.s64 	%rd22, %rd13, %rd21;
	ld.global.v2.f32 	{%f5, %f6}, [%rd22];
	ld.global.u8 	%rs1, [%rd12];
	setp.eq.s16 	%p1, %rs1, 0;
	@%p1 bra 	$L__BB2_2;
	sub.f32 	%f22, %f3, %f1;
	sub.f32 	%f23, %f4, %f2;
	sub.f32 	%f24, %f5, %f1;
	sub.f32 	%f25, %f6, %f2;
	mul.f32 	%f26, %f22, %f25;
	mul.f32 	%f27, %f23, %f24;
	setp.lt.f32 	%p2, %f26, %f27;
	@%p2 bra 	$L__BB2_12;
$L__BB2_2:
	cvt.f64.f32 	%fd1, %f1;
	fma.rn.f64 	%fd2, %fd1, 0d3FE0000000000000, 0d3FE0000000000000;
	ld.global.u32 	%r55, [%rd2];
	cvt.rn.f64.s32 	%fd3, %r55;
	mul.f64 	%fd4, %fd2, %fd3;
	cvt.rn.f32.f64 	%f28, %fd4;
	cvt.f64.f32 	%fd5, %f2;
	fma.rn.f64 	%fd6, %fd5, 0d3FE0000000000000, 0d3FE0000000000000;
	ld.global.u32 	%r54, [%rd1];
	cvt.rn.f64.s32 	%fd7, %r54;
	mul.f64 	%fd8, %fd6, %fd7;
	cvt.rn.f32.f64 	%f7, %fd8;
	cvt.f64.f32 	%fd9, %f3;
	fma.rn.f64 	%fd10, %fd9, 0d3FE0000000000000, 0d3FE0000000000000;
	mul.f64 	%fd11, %fd10, %fd3;
	cvt.rn.f32.f64 	%f29, %fd11;
	cvt.f64.f32 	%fd12, %f4;
	fma.rn.f64 	%fd13, %fd12, 0d3FE0000000000000, 0d3FE0000000000000;
	mul.f64 	%fd14, %fd13, %fd7;
	cvt.rn.f32.f64 	%f30, %fd14;
	cvt.f64.f32 	%fd15, %f5;
	fma.rn.f64 	%fd16, %fd15, 0d3FE0000000000000, 0d3FE0000000000000;
	mul.f64 	%fd17, %fd16, %fd3;
	cvt.rn.f32.f64 	%f8, %fd17;
	cvt.f64.f32 	%fd18, %f6;
	fma.rn.f64 	%fd19, %fd18, 0d3FE0000000000000, 0d3FE0000000000000;
	mul.f64 	%fd20, %fd19, %fd7;
	cvt.rn.f32.f64 	%f9, %fd20;
	setp.lt.f32 	%p3, %f29, %f8;
	selp.f32 	%f31, %f29, %f8, %p3;
	setp.gt.f32 	%p4, %f31, %f28;
	selp.f32 	%f32, %f28, %f31, %p4;
	setp.lt.f32 	%p5, %f32, 0f00000000;
	selp.f32 	%f33, 0f00000000, %f32, %p5;
	cvt.rzi.s32.f32 	%r26, %f33;
	setp.lt.f32 	%p6, %f30, %f9;
	selp.f32 	%f34, %f30, %f9, %p6;
	setp.gt.f32 	%p7, %f34, %f7;
	selp.f32 	%f35, %f7, %f34, %p7;
	setp.lt.f32 	%p8, %f35, 0f00000000;
	selp.f32 	%f36, 0f00000000, %f35, %p8;
	cvt.rzi.s32.f32 	%r27, %f36;
	add.s32 	%r28, %r55, -1;
	cvt.rn.f32.s32 	%f37, %r28;
	setp.gt.f32 	%p9, %f29, %f8;
	selp.f32 	%f38, %f29, %f8, %p9;
	setp.lt.f32 	%p10, %f38, %f28;
	selp.f32 	%f39, %f28, %f38, %p10;
	cvt.rzi.s32.f32 	%r29, %f39;
	cvt.rn.f32.s32 	%f40, %r29;
	setp.gt.f32 	%p11, %f39, %f40;
	cvt.rn.f64.s32 	%fd21, %r29;
	add.f64 	%fd22, %fd21, 0d3FF0000000000000;
	cvt.rn.f32.f64 	%f41, %fd22;
	selp.f32 	%f42, %f41, %f39, %p11;
	setp.gt.f32 	%p12, %f42, %f37;
	selp.f32 	%f43, %f37, %f42, %p12;
	cvt.rzi.s32.f32 	%r30, %f43;
	add.s32 	%r31, %r54, -1;
	cvt.rn.f32.s32 	%f44, %r31;
	setp.gt.f32 	%p13, %f30, %f9;
	selp.f32 	%f45, %f30, %f9, %p13;
	setp.lt.f32 	%p14, %f45, %f7;
	selp.f32 	%f46, %f7, %f45, %p14;
	cvt.rzi.s32.f32 	%r32, %f46;
	cvt.rn.f32.s32 	%f47, %r32;
	setp.gt.f32 	%p15, %f46, %f47;
	cvt.rn.f64.s32 	%fd23, %r32;
	add.f64 	%fd24, %fd23, 0d3FF0000000000000;
	cvt.rn.f32.f64 	%f48, %fd24;
	selp.f32 	%f49, %f48, %f46, %p15;
	setp.gt.f32 	%p16, %f49, %f44;
	selp.f32 	%f50, %f44, %f49, %p16;
	cvt.rzi.s32.f32 	%r33, %f50;
	sub.s32 	%r34, %r30, %r26;
	cvt.rn.f32.s32 	%f51, %r34;
	mul.f32 	%f52, %f51, 0f3D800000;
	cvt.rzi.s32.f32 	%r35, %f52;
	cvt.rn.f32.s32 	%f53, %r35;
	setp.gt.f32 	%p17, %f52, %f53;
	cvt.rn.f64.s32 	%fd25, %r35;
	add.f64 	%fd26, %fd25, 0d3FF0000000000000;
	cvt.rn.f32.f64 	%f54, %fd26;
	selp.f32 	%f55, %f54, %f52, %p17;
	cvt.rzi.s32.f32 	%r4, %f55;
	sub.s32 	%r36, %r33, %r27;
	cvt.rn.f32.s32 	%f56, %r36;
	mul.f32 	%f57, %f56, 0f3D800000;
	cvt.rzi.s32.f32 	%r37, %f57;
	cvt.rn.f32.s32 	%f58, %r37;
	setp.gt.f32 	%p18, %f57, %f58;
	cvt.rn.f64.s32 	%fd27, %r37;
	add.f64 	%fd28, %fd27, 0d3FF0000000000000;
	cvt.rn.f32.f64 	%f59, %fd28;
	selp.f32 	%f60, %f59, %f57, %p18;
	cvt.rzi.s32.f32 	%r5, %f60;
	mov.u32 	%r6, %tid.x;
	and.b32  	%r38, %r6, 15;
	mad.lo.s32 	%r7, %r4, %r38, %r26;
	shr.u32 	%r39, %r6, 4;
	mad.lo.s32 	%r8, %r5, %r39, %r27;
	sub.f32 	%f10, %f30, %f9;
	sub.f32 	%f11, %f28, %f8;
	sub.f32 	%f12, %f8, %f29;
	sub.f32 	%f61, %f7, %f9;
	mul.f32 	%f62, %f12, %f61;
	fma.rn.f32 	%f13, %f11, %f10, %f62;
	cvt.rn.f32.s32 	%f63, %r7;
	add.s32 	%r40, %r7, %r4;
	cvt.rn.f32.s32 	%f14, %r40;
	cvt.rn.f32.s32 	%f64, %r55;
	setp.lt.f32 	%p19, %f14, %f64;
	selp.f32 	%f65, %f14, %f64, %p19;
	setp.leu.f32 	%p20, %f65, %f63;
	@%p20 bra 	$L__BB2_11;
	ld.param.u64 	%rd33, [_ZN4flex17rasterizeTriangleEPiS0_P6float4P4int3PNS_8fragmentEP6float3S0_Pb_param_6];
	add.s32 	%r41, %r8, %r5;
	cvt.rn.f32.s32 	%f15, %r41;
	sub.f32 	%f16, %f9, %f7;
	cvta.to.global.u64 	%rd3, %rd33;
	mov.u32 	%r51, %r7;
$L__BB2_4:
	cvt.rn.f32.s32 	%f66, %r54;
	setp.lt.f32 	%p21, %f15, %f66;
	selp.f32 	%f67, %f15, %f66, %p21;
	cvt.rn.f32.s32 	%f68, %r8;
	setp.leu.f32 	%p22, %f67, %f68;
	@%p22 bra 	$L__BB2_10;
	cvt.rn.f64.s32 	%fd29, %r51;
	add.f64 	%fd30, %fd29, 0d3FE0000000000000;
	cvt.rn.f32.f64 	%f69, %fd30;
	sub.f32 	%f70, %f69, %f8;
	mul.f32 	%f17, %f10, %f70;
	mul.f32 	%f18, %f16, %f70;
	mov.u32 	%r53, %r8;
$L__BB2_6:
	cvt.rn.f64.s32 	%fd31, %r53;
	add.f64 	%fd32, %fd31, 0d3FE0000000000000;
	cvt.rn.f32.f64 	%f71, %fd32;
	sub.f32 	%f72, %f71, %f9;
	fma.rn.f32 	%f73, %f12, %f72, %f17;
	div.rn.f32 	%f19, %f73, %f13;
	fma.rn.f32 	%f74, %f11, %f72, %f18;
	div.rn.f32 	%f20, %f74, %f13;
	mov.f32 	%f75, 0f3F800000;
	sub.f32 	%f76, %f75, %f19;
	sub.f32 	%f21, %f76, %f20;
	setp.ltu.f32 	%p23, %f19, 0f00000000;
	setp.ge.f32 	%p24, %f20, 0f00000000;
	setp.ge.f32 	%p25, %f21, 0f00000000;
	and.pred  	%p26, %p24, %p25;
	not.pred 	%p28, %p26;
	or.pred  	%p29, %p23, %p28;
	@%p29 bra 	$L__BB2_8;
	ld.param.u64 	%rd32, [_ZN4flex17rasterizeTriangleEPiS0_P6float4P4int3PNS_8fragmentEP6float3S0_Pb_param_5];
	ld.global.u32 	%r42, [%rd2];
	mad.lo.s32 	%r43, %r42, %r53, %r51;
	cvta.to.global.u64 	%rd23, %rd32;
	mul.wide.s32 	%rd24, %r43, 12;
	add.s64 	%rd25, %rd23, %rd24;
	st.global.f32 	[%rd25], %f19;
	st.global.f32 	[%rd25+4], %f20;
	st.global.f32 	[%rd25+8], %f21;
	ld.global.u32 	%r44, [%rd2];
	mad.lo.s32 	%r45, %r44, %r53, %r51;
	mul.wide.s32 	%rd26, %r45, 4;
	add.s64 	%rd27, %rd3, %rd26;
	st.global.u32 	[%rd27], %r1;
	ld.global.u32 	%r54, [%rd1];
$L__BB2_8:
	add.s32 	%r53, %r53, 1;
	cvt.rn.f32.s32 	%f77, %r53;
	cvt.rn.f32.s32 	%f78, %r54;
	setp.lt.f32 	%p30, %f15, %f78;
	selp.f32 	%f79, %f15, %f78, %p30;
	setp.gt.f32 	%p31, %f79, %f77;
	@%p31 bra 	$L__BB2_6;
	ld.global.u32 	%r55, [%rd2];
$L__BB2_10:
	add.s32 	%r51, %r51, 1;
	cvt.rn.f32.s32 	%f80, %r51;
	cvt.rn.f32.s32 	%f81, %r55;
	setp.lt.f32 	%p32, %f14, %f81;
	selp.f32 	%f82, %f14, %f81, %p32;
	setp.gt.f32 	%p33, %f82, %f80;
	@%p33 bra 	$L__BB2_4;
$L__BB2_11:
	ld.param.u64 	%rd31, [_ZN4flex17rasterizeTriangleEPiS0_P6float4P4int3PNS_8fragmentEP6float3S0_Pb_param_4];
	shl.b32 	%r46, %r1, 8;
	add.s32 	%r47, %r46, %r6;
	cvta.to.global.u64 	%rd28, %rd31;
	mul.wide.u32 	%rd29, %r47, 20;
	add.s64 	%rd30, %rd28, %rd29;
	st.global.u32 	[%rd30], %r7;
	st.global.u32 	[%rd30+4], %r8;
	st.global.u32 	[%rd30+8], %r4;
	st.global.u32 	[%rd30+12], %r5;
	st.global.u32 	[%rd30+16], %r1;
$L__BB2_12:
	ret;

}
	// .globl	_ZN4flex14fragmentShaderEP6uchar4PiS2_P6float4P4int3PNS_8fragmentEP6float3S2_SA_SA_SA_
.visible .entry _ZN4flex14fragmentShaderEP6uchar4PiS2_P6float4P4int3PNS_8fragmentEP6float3S2_SA_SA_SA_(
	.param .u64 .ptr .align 1 _ZN4flex14fragmentShaderEP6uchar4PiS2_P6float4P4int3PNS_8fragmentEP6float3S2_SA_SA_SA__param_0,
	.param .u64 .ptr .align 1 _ZN4flex14fragmentShaderEP6uchar4PiS2_P6float4P4int3PNS_8fragmentEP6float3S2_SA_SA_SA__param_1,
	.param .u64 .ptr .align 1 _ZN4flex14fragmentShaderEP6uchar4PiS2_P6float4P4int3PNS_8fragmentEP6float3S2_SA_SA_SA__param_2,
	.param .u64 .ptr .align 1 _ZN4flex14fragmentShaderEP6uchar4PiS2_P6float4P4int3PNS_8fragmentEP6float3S2_SA_SA_SA__param_3,
	.param .u64 .ptr .align 1 _ZN4flex14fragmentShaderEP6uchar4PiS2_P6float4P4int3PNS_8fragmentEP6float3S2_SA_SA_SA__param_4,
	.param .u64 .ptr .align 1 _ZN4flex14fragmentShaderEP6uchar4PiS2_P6float4P4int3PNS_8fragmentEP6float3S2_SA_SA_SA__param_5,
	.param .u64 .ptr .align 1 _ZN4flex14fragmentShaderEP6uchar4PiS2_P6float4P4int3PNS_8fragmentEP6float3S2_SA_SA_SA__param_6,
	.param .u64 .ptr .align 1 _ZN4flex14fragmentShaderEP6uchar4PiS2_P6float4P4int3PNS_8fragmentEP6float3S2_SA_SA_SA__param_7,
	.param .u64 .ptr .align 1 _ZN4flex14fragmentShaderEP6uchar4PiS2_P6float4P4int3PNS_8fragmentEP6float3S2_SA_SA_SA__param_8,
	.param .u64 .ptr .align 1 _ZN4flex14fragmentShaderEP6uchar4PiS2_P6float4P4int3PNS_8fragmentEP6float3S2_SA_SA_SA__param_9,
	.param .u64 .ptr .align 1 _ZN4flex14fragmentShaderEP6uchar4PiS2_P6float4P4int3PNS_8fragmentEP6float3S2_SA_SA_SA__param_10
)
{
	.reg .pred 	%p<11>;
	.reg .b32 	%r<48>;
	.reg .b32 	%f<99>;
	.reg .b64 	%rd<44>;

	ld.param.u64 	%rd17, [_ZN4flex14fragmentShaderEP6uchar4PiS2_P6float4P4int3PNS_8fragmentEP6float3S2_SA_SA_SA__param_1];
	ld.param.u64 	%rd18, [_ZN4flex14fragmentShaderEP6uchar4PiS2_P6float4P4int3PNS_8fragmentEP6float3S2_SA_SA_SA__param_2];
	ld.param.u64 	%rd11, [_ZN4flex14fragmentShaderEP6uchar4PiS2_P6float4P4int3PNS_8fragmentEP6float3S2_SA_SA_SA__param_4];
	ld.param.u64 	%rd19, [_ZN4flex14fragmentShaderEP6uchar4PiS2_P6float4P4int3PNS_8fragmentEP6float3S2_SA_SA_SA__param_5];
	ld.param.u64 	%rd12, [_ZN4flex14fragmentShaderEP6uchar4PiS2_P6float4P4int3PNS_8fragmentEP6float3S2_SA_SA_SA__param_6];
	ld.param.u64 	%rd13, [_ZN4flex14fragmentShaderEP6uchar4PiS2_P6float4P4int3PNS_8fragmentEP6float3S2_SA_SA_SA__param_7];
	ld.param.u64 	%rd14, [_ZN4flex14fragmentShaderEP6uchar4PiS2_P6float4P4int3PNS_8fragmentEP6float3S2_SA_SA_SA__param_8];
	ld.param.u64 	%rd15, [_ZN4flex14fragmentShaderEP6uchar4PiS2_P6float4P4int3PNS_8fragmentEP6float3S2_SA_SA_SA__param_9];
	ld.param.u64 	%rd16, [_ZN4flex14fragmentShaderEP6uchar4PiS2_P6float4P4int3PNS_8fragmentEP6float3S2_SA_SA_SA__param_10];
	cvta.to.global.u64 	%rd1, %rd18;
	cvta.to.global.u64 	%rd2, %rd17;
	cvta.to.global.u64 	%rd20, %rd19;
	mov.u32 	%r21, %tid.x;
	mov.u32 	%r22, %ctaid.x;
	shl.b32 	%r23, %r22, 8;
	add.s32 	%r24, %r23, %r21;
	mul.wide.u32 	%rd21, %r24, 20;
	add.s64 	%rd3, %rd20, %rd21;
	ld.global.u32 	%r41, [%rd3];
	ld.global.u32 	%r2, [%rd3+4];
	ld.global.u32 	%r25, [%rd3+8];
	ld.global.u32 	%r3, [%rd3+16];
	cvt.rn.f32.s32 	%f3, %r41;
	add.s32 	%r26, %r25, %r41;
	cvt.rn.f32.s32 	%f1, %r26;
	ld.global.u32 	%r45, [%rd2];
	cvt.rn.f32.s32 	%f4, %r45;
	setp.lt.f32 	%p1, %f1, %f4;
	selp.f32 	%f5, %f1, %f4, %p1;
	setp.leu.f32 	%p2, %f5, %f3;
	@%p2 bra 	$L__BB3_9;
	cvta.to.global.u64 	%rd4, %rd16;
	cvta.to.global.u64 	%rd5, %rd14;
	cvta.to.global.u64 	%rd6, %rd15;
	cvta.to.global.u64 	%rd22, %rd11;
	ld.global.u32 	%r27, [%rd3+12];
	add.s32 	%r28, %r27, %r2;
	cvt.rn.f32.s32 	%f2, %r28;
	ld.global.u32 	%r44, [%rd1];
	mul.wide.s32 	%rd23, %r3, 12;
	add.s64 	%rd7, %rd22, %rd23;
	cvta.to.global.u64 	%rd8, %rd13;
	cvta.to.global.u64 	%rd9, %rd12;
	cvt.rn.f32.s32 	%f8, %r2;
$L__BB3_2:
	cvt.rn.f32.s32 	%f6, %r44;
	setp.lt.f32 	%p3, %f2, %f6;
	selp.f32 	%f7, %f2, %f6, %p3;
	setp.leu.f32 	%p4, %f7, %f8;
	@%p4 bra 	$L__BB3_8;
	mov.u32 	%r43, %r2;
$L__BB3_4:
	ld.global.u32 	%r29, [%rd2];
	mad.lo.s32 	%r12, %r29, %r43, %r41;
	mul.wide.s32 	%rd24, %r12, 4;
	add.s64 	%rd25, %rd8, %rd24;
	ld.global.u32 	%r30, [%rd25];
	setp.ne.s32 	%p5, %r30, %r3;
	@%p5 bra 	$L__BB3_6;
	ld.param.u64 	%rd43, [_ZN4flex14fragmentShaderEP6uchar4PiS2_P6float4P4int3PNS_8fragmentEP6float3S2_SA_SA_SA__param_0];
	ld.global.u32 	%r31, [%rd7];
	ld.global.u32 	%r32, [%rd7+4];
	ld.global.u32 	%r33, [%rd7+8];
	mul.wide.s32 	%rd26, %r12, 12;
	add.s64 	%rd27, %rd9, %rd26;
	ld.global.f32 	%f9, [%rd27];
	ld.global.f32 	%f10, [%rd27+4];
	ld.global.f32 	%f11, [%rd27+8];
	mul.wide.s32 	%rd28, %r31, 12;
	add.s64 	%rd29, %rd6, %rd28;
	ld.global.f32 	%f12, [%rd29];
	ld.global.f32 	%f13, [%rd29+4];
	ld.global.f32 	%f14, [%rd29+8];
	mul.wide.s32 	%rd30, %r32, 12;
	add.s64 	%rd31, %rd6, %rd30;
	ld.global.f32 	%f15, [%rd31];
	ld.global.f32 	%f16, [%rd31+4];
	ld.global.f32 	%f17, [%rd31+8];
	mul.wide.s32 	%rd32, %r33, 12;
	add.s64 	%rd33, %rd6, %rd32;
	ld.global.f32 	%f18, [%rd33];
	ld.global.f32 	%f19, [%rd33+4];
	ld.global.f32 	%f20, [%rd33+8];
	mul.f32 	%f21, %f10, %f15;
	fma.rn.f32 	%f22, %f9, %f12, %f21;
	fma.rn.f32 	%f23, %f11, %f18, %f22;
	mul.f32 	%f24, %f10, %f16;
	fma.rn.f32 	%f25, %f9, %f13, %f24;
	fma.rn.f32 	%f26, %f11, %f19, %f25;
	mul.f32 	%f27, %f10, %f17;
	fma.rn.f32 	%f28, %f9, %f14, %f27;
	fma.rn.f32 	%f29, %f11, %f20, %f28;
	add.s64 	%rd34, %rd5, %rd28;
	ld.global.f32 	%f30, [%rd34];
	ld.global.f32 	%f31, [%rd34+4];
	ld.global.f32 	%f32, [%rd34+8];
	add.s64 	%rd35, %rd5, %rd30;
	ld.global.f32 	%f33, [%rd35];
	ld.global.f32 	%f34, [%rd35+4];
	ld.global.f32 	%f35, [%rd35+8];
	add.s64 	%rd36, %rd5, %rd32;
	ld.global.f32 	%f36, [%rd36];
	ld.global.f32 	%f37, [%rd36+4];
	ld.global.f32 	%f38, [%rd36+8];
	mul.f32 	%f39, %f10, %f33;
	fma.rn.f32 	%f40, %f9, %f30, %f39;
	fma.rn.f32 	%f41, %f11, %f36, %f40;
	mul.f32 	%f42, %f10, %f34;
	fma.rn.f32 	%f43, %f9, %f31, %f42;
	fma.rn.f32 	%f44, %f11, %f37, %f43;
	mul.f32 	%f45, %f10, %f35;
	fma.rn.f32 	%f46, %f9, %f32, %f45;
	fma.rn.f32 	%f47, %f11, %f38, %f46;
	add.s64 	%rd37, %rd4, %rd28;
	ld.global.f32 	%f48, [%rd37];
	ld.global.f32 	%f49, [%rd37+4];
	ld.global.f32 	%f50, [%rd37+8];
	add.s64 	%rd38, %rd4, %rd30;
	ld.global.f32 	%f51, [%rd38];
	ld.global.f32 	%f52, [%rd38+4];
	ld.global.f32 	%f53, [%rd38+8];
	add.s64 	%rd39, %rd4, %rd32;
	ld.global.f32 	%f54, [%rd39];
	ld.global.f32 	%f55, [%rd39+4];
	ld.global.f32 	%f56, [%rd39+8];
	mul.f32 	%f57, %f10, %f51;
	fma.rn.f32 	%f58, %f9, %f48, %f57;
	fma.rn.f32 	%f59, %f11, %f54, %f58;
	mul.f32 	%f60, %f10, %f52;
	fma.rn.f32 	%f61, %f9, %f49, %f60;
	fma.rn.f32 	%f62, %f11, %f55, %f61;
	mul.f32 	%f63, %f10, %f53;
	fma.rn.f32 	%f64, %f9, %f50, %f63;
	fma.rn.f32 	%f65, %f11, %f56, %f64;
	add.f32 	%f66, %f23, %f59;
	add.f32 	%f67, %f26, %f62;
	add.f32 	%f68, %f29, %f65;
	mul.f32 	%f69, %f67, %f67;
	fma.rn.f32 	%f70, %f66, %f66, %f69;
	fma.rn.f32 	%f71, %f68, %f68, %f70;
	sqrt.rn.f32 	%f72, %f71;
	div.rn.f32 	%f73, %f66, %f72;
	div.rn.f32 	%f74, %f67, %f72;
	div.rn.f32 	%f75, %f68, %f72;
	mul.f32 	%f76, %f44, %f62;
	fma.rn.f32 	%f77, %f41, %f59, %f76;
	fma.rn.f32 	%f78, %f47, %f65, %f77;
	max.f32 	%f79, %f78, 0f00000000;
	mul.f32 	%f80, %f44, %f74;
	fma.rn.f32 	%f81, %f41, %f73, %f80;
	fma.rn.f32 	%f82, %f47, %f75, %f81;
	max.f32 	%f83, %f82, 0f00000000;
	mul.f32 	%f84, %f83, %f83;
	mul.f32 	%f85, %f83, %f84;
	mul.f32 	%f86, %f83, %f85;
	mul.f32 	%f87, %f83, %f86;
	setp.lt.f32 	%p6, %f78, 0f00000000;
	fma.rn.f32 	%f88, %f87, 0f3E4CCCCD, 0f3DCCCCCD;
	selp.f32 	%f89, 0f3DCCCCCD, %f88, %p6;
	fma.rn.f32 	%f90, %f79, 0f3F000000, %f89;
	mul.f32 	%f91, %f90, 0f437F0000;
	min.f32 	%f92, %f91, 0f437F0000;
	cvt.rzi.u32.f32 	%r34, %f92;
	cvta.to.global.u64 	%rd40, %rd43;
	mul.wide.s32 	%rd41, %r12, 4;
	add.s64 	%rd42, %rd40, %rd41;
	prmt.b32 	%r35, %r34, 65535, 0x3340U;
	prmt.b32 	%r36, %r34, %r34, 0x3340U;
	prmt.b32 	%r37, %r36, %r35, 0x5410U;
	st.global.u32 	[%rd42], %r37;
	ld.global.u32 	%r44, [%rd1];
$L__BB3_6:
	add.s32 	%r43, %r43, 1;
	cvt.rn.f32.s32 	%f93, %r43;
	cvt.rn.f32.s32 	%f94, %r44;
	setp.lt.f32 	%p7, %f2, %f94;
	selp.f32 	%f95, %f2, %f94, %p7;
	setp.gt.f32 	%p8, %f95, %f93;
	@%p8 bra 	$L__BB3_4;
	ld.global.u32 	%r45, [%rd2];
$L__BB3_8:
	add.s32 	%r41, %r41, 1;
	cvt.rn.f32.s32 	%f96, %r41;
	cvt.rn.f32.s32 	%f97, %r45;
	setp.lt.f32 	%p9, %f1, %f97;
	selp.f32 	%f98, %f1, %f97, %p9;
	setp.gt.f32 	%p10, %f98, %f96;
	@%p10 bra 	$L__BB3_2;
$L__BB3_9:
	ret;

}


// ===== COMPILED SASS (sm_100) =====

	.target	sm_100

	.elftype	@"ET_EXEC"


//--------------------- .note.nv.tkinfo           --------------------------
	.section	.note.nv.tkinfo,"",@"SHT_NOTE"
	.sectionflags	@"SHF_NOTE_NV_TKINFO"
	.tkinfo
        /*0018*/ 	.word	0x00000002
        /*0030*/ 	.string	""
        /*0030*/ 	.string	"ptxas"
        /*0030*/ 	.string	"Cuda compilation tools, release 13.0, V13.0.88"
        /*0030*/ 	.string	"Build cuda_13.0.r13.0/compiler.36424714_0"
        /*0030*/ 	.string	"-arch sm_100 -m 64 "



//--------------------- .note.nv.cuinfo           --------------------------
	.section	.note.nv.cuinfo,"",@"SHT_NOTE"
	.sectionflags	@"SHF_NOTE_NV_CUINFO"
        /*0018*/ 	.short	0x0002
        /*001a*/ 	.short	0x0064
        /*001c*/ 	.short	0x0082
	.zero		2


//--------------------- .nv.info                  --------------------------
	.section	.nv.info,"",@"SHT_CUDA_INFO"
	.align	4


	//----- nvinfo : EIATTR_REGCOUNT
	.align		4
        /*0000*/ 	.byte	0x04, 0x2f
        /*0002*/ 	.short	(.L_44 - .L_43)
	.align		4
.L_43:
        /*0004*/ 	.word	index@(_ZN3cub18CUB_300001_SM_10006detail11EmptyKernelIvEEvv)
        /*0008*/ 	.word	0x00000004


	//----- nvinfo : EIATTR_FRAME_SIZE
	.align		4
.L_44:
        /*000c*/ 	.byte	0x04, 0x11
        /*000e*/ 	.short	(.L_46 - .L_45)
	.align		4
.L_45:
        /*0010*/ 	.word	index@(_ZN3cub18CUB_300001_SM_10006detail11EmptyKernelIvEEvv)
        /*0014*/ 	.word	0x00000000


	//----- nvinfo : EIATTR_REGCOUNT
	.align		4
.L_46:
        /*0018*/ 	.byte	0x04, 0x2f
        /*001a*/ 	.short	(.L_48 - .L_47)
	.align		4
.L_47:
        /*001c*/ 	.word	index@(_ZN4flex12vertexShaderEPiS0_P6float4S2_S0_S2_S2_S2_S2_P6float3S4_S4_S4_)
        /*0020*/ 	.word	0x00000028


	//----- nvinfo : EIATTR_FRAME_SIZE
	.align		4
.L_48:
        /*0024*/ 	.byte	0x04, 0x11
        /*0026*/ 	.short	(.L_50 - .L_49)
	.align		4
.L_49:
        /*0028*/ 	.word	index@($__internal_4_$__cuda_sm3x_div_rn_noftz_f32_slowpath)
        /*002c*/ 	.word	0x00000000


	//----- nvinfo : EIATTR_FRAME_SIZE
	.align		4
.L_50:
        /*0030*/ 	.byte	0x04, 0x11
        /*0032*/ 	.short	(.L_52 - .L_51)
	.align		4
.L_51:
        /*0034*/ 	.word	index@($__internal_3_$__cuda_sm20_sqrt_rn_f32_slowpath)
        /*0038*/ 	.word	0x00000000


	//----- nvinfo : EIATTR_FRAME_SIZE
	.align		4
.L_52:
        /*003c*/ 	.byte	0x04, 0x11
        /*003e*/ 	.short	(.L_54 - .L_53)
	.align		4
.L_53:
        /*0040*/ 	.word	index@(_ZN4flex12vertexShaderEPiS0_P6float4S2_S0_S2_S2_S2_S2_P6float3S4_S4_S4_)
        /*0044*/ 	.word	0x00000000


	//----- nvinfo : EIATTR_REGCOUNT
	.align		4
.L_54:
        /*0048*/ 	.byte	0x04, 0x2f
        /*004a*/ 	.short	(.L_56 - .L_55)
	.align		4
.L_55:
        /*004c*/ 	.word	index@(_ZN4flex17rasterizeTriangleEPiS0_P6float4P4int3PNS_8fragmentEP6float3S0_Pb)
        /*0050*/ 	.word	0x00000026


	//----- nvinfo : EIATTR_FRAME_SIZE
	.align		4
.L_56:
        /*0054*/ 	.byte	0x04, 0x11
        /*0056*/ 	.short	(.L_58 - .L_57)
	.align		4
.L_57:
        /*0058*/ 	.word	index@($__internal_2_$__cuda_sm3x_div_rn_noftz_f32_slowpath)
        /*005c*/ 	.word	0x00000000


	//----- nvinfo : EIATTR_FRAME_SIZE
	.align		4
.L_58:
        /*0060*/ 	.byte	0x04, 0x11
        /*0062*/ 	.short	(.L_60 - .L_59)
	.align		4
.L_59:
        /*0064*/ 	.word	index@(_ZN4flex17rasterizeTriangleEPiS0_P6float4P4int3PNS_8fragmentEP6float3S0_Pb)
        /*0068*/ 	.word	0x00000000


	//----- nvinfo : EIATTR_REGCOUNT
	.align		4
.L_60:
        /*006c*/ 	.byte	0x04, 0x2f
        /*006e*/ 	.short	(.L_62 - .L_61)
	.align		4
.L_61:
        /*0070*/ 	.word	index@(_ZN4flex14fragmentShaderEP6uchar4PiS2_P6float4P4int3PNS_8fragmentEP6float3S2_SA_SA_SA_)
        /*0074*/ 	.word	0x00000020


	//----- nvinfo : EIATTR_FRAME_SIZE
	.align		4
.L_62:
        /*0078*/ 	.byte	0x04, 0x11
        /*007a*/ 	.short	(.L_64 - .L_63)
	.align		4
.L_63:
        /*007c*/ 	.word	index@($__internal_1_$__cuda_sm3x_div_rn_noftz_f32_slowpath)
        /*0080*/ 	.word	0x00000000


	//----- nvinfo : EIATTR_FRAME_SIZE
	.align		4
.L_64:
        /*0084*/ 	.byte	0x04, 0x11
        /*0086*/ 	.short	(.L_66 - .L_65)
	.align		4
.L_65:
        /*0088*/ 	.word	index@($__internal_0_$__cuda_sm20_sqrt_rn_f32_slowpath)
        /*008c*/ 	.word	0x00000000


	//----- nvinfo : EIATTR_FRAME_SIZE
	.align		4
.L_66:
        /*0090*/ 	.byte	0x04, 0x11
        /*0092*/ 	.short	(.L_68 - .L_67)
	.align		4
.L_67:
        /*0094*/ 	.word	index@(_ZN4flex14fragmentShaderEP6uchar4PiS2_P6float4P4int3PNS_8fragmentEP6float3S2_SA_SA_SA_)
        /*0098*/ 	.word	0x00000000


	//----- nvinfo : EIATTR_MIN_STACK_SIZE
	.align		4
.L_68:
        /*009c*/ 	.byte	0x04, 0x12
        /*009e*/ 	.short	(.L_70 - .L_69)
	.align		4
.L_69:
        /*00a0*/ 	.word	index@(_ZN4flex14fragmentShaderEP6uchar4PiS2_P6float4P4int3PNS_8fragmentEP6float3S2_SA_SA_SA_)
        /*00a4*/ 	.word	0x00000000


	//----- nvinfo : EIATTR_MIN_STACK_SIZE
	.align		4
.L_70:
        /*00a8*/ 	.byte	0x04, 0x12
        /*00aa*/ 	.short	(.L_72 - .L_71)
	.align		4
.L_71:
        /*00ac*/ 	.word	index@(_ZN4flex17rasterizeTriangleEPiS0_P6float4P4int3PNS_8fragmentEP6float3S0_Pb)
        /*00b0*/ 	.word	0x00000000


	//----- nvinfo : EIATTR_MIN_STACK_SIZE
	.align		4
.L_72:
        /*00b4*/ 	.byte	0x04, 0x12
        /*00b6*/ 	.short	(.L_74 - .L_73)
	.align		4
.L_73:
        /*00b8*/ 	.word	index@(_ZN4flex12vertexShaderEPiS0_P6float4S2_S0_S2_S2_S2_S2_P6float3S4_S4_S4_)
        /*00bc*/ 	.word	0x00000000


	//----- nvinfo : EIATTR_MIN_STACK_SIZE
	.align		4
.L_74:
        /*00c0*/ 	.byte	0x04, 0x12
        /*00c2*/ 	.short	(.L_76 - .L_75)
	.align		4
.L_75:
        /*00c4*/ 	.word	index@(_ZN3cub18CUB_300001_SM_10006detail11EmptyKernelIvEEvv)
        /*00c8*/ 	.word	0x00000000
.L_76:


//--------------------- .nv.compat                --------------------------
	.section	.nv.compat,"",@"SHT_CUDA_COMPAT_INFO"
	.align	4
        /*0000*/ 	.byte	0x02, 0x09, 0x00, 0x00, 0x02, 0x02, 0x01, 0x00, 0x02, 0x05, 0x05, 0x00, 0x03, 0x07, 0x01, 0x01
        /*0010*/ 	.byte	0x02, 0x03, 0x00, 0x00, 0x02, 0x06, 0x01, 0x00, 0x04, 0x0b, 0x08, 0x00, 0x01, 0x00, 0x00, 0x00
        /*0020*/ 	.byte	0x00, 0x00, 0x00, 0x00


//--------------------- .nv.info._ZN4flex14fragmentShaderEP6uchar4PiS2_P6float4P4int3PNS_8fragmentEP6float3S2_SA_SA_SA_ --------------------------
	.section	.nv.info._ZN4flex14fragmentShaderEP6uchar4PiS2_P6float4P4int3PNS_8fragmentEP6float3S2_SA_SA_SA_,"",@"SHT_CUDA_INFO"
	.sectionflags	@""
	.align	4


	//----- nvinfo : EIATTR_CUDA_API_VERSION
	.align		4
        /*0000*/ 	.byte	0x04, 0x37
        /*0002*/ 	.short	(.L_78 - .L_77)
.L_77:
        /*0004*/ 	.word	0x00000082


	//----- nvinfo : EIATTR_KPARAM_INFO
	.align		4
.L_78:
        /*0008*/ 	.byte	0x04, 0x17
        /*000a*/ 	.short	(.L_80 - .L_79)
.L_79:
        /*000c*/ 	.word	0x00000000
        /*0010*/ 	.short	0x000a
        /*0012*/ 	.short	0x0050
        /*0014*/ 	.byte	0x00, 0xf5, 0x21, 0x00


	//----- nvinfo : EIATTR_KPARAM_INFO
	.align		4
.L_80:
        /*0018*/ 	.byte	0x04, 0x17
        /*001a*/ 	.short	(.L_82 - .L_81)
.L_81:
        /*001c*/ 	.word	0x00000000
        /*0020*/ 	.short	0x0009
        /*0022*/ 	.short	0x0048
        /*0024*/ 	.byte	0x00, 0xf5, 0x21, 0x00


	//----- nvinfo : EIATTR_KPARAM_INFO
	.align		4
.L_82:
        /*0028*/ 	.byte	0x04, 0x17
        /*002a*/ 	.short	(.L_84 - .L_83)
.L_83:
        /*002c*/ 	.word	0x00000000
        /*0030*/ 	.short	0x0008
        /*0032*/ 	.short	0x0040
        /*0034*/ 	.byte	0x00, 0xf5, 0x21, 0x00


	//----- nvinfo : EIATTR_KPARAM_INFO
	.align		4
.L_84:
        /*0038*/ 	.byte	0x04, 0x17
        /*003a*/ 	.short	(.L_86 - .L_85)
.L_85:
        /*003c*/ 	.word	0x00000000
        /*0040*/ 	.short	0x0007
        /*0042*/ 	.short	0x0038
        /*0044*/ 	.byte	0x00, 0xf5, 0x21, 0x00


	//----- nvinfo : EIATTR_KPARAM_INFO
	.align		4
.L_86:
        /*0048*/ 	.byte	0x04, 0x17
        /*004a*/ 	.short	(.L_88 - .L_87)
.L_87:
        /*004c*/ 	.word	0x00000000
        /*0050*/ 	.short	0x0006
        /*0052*/ 	.short	0x0030
        /*0054*/ 	.byte	0x00, 0xf5, 0x21, 0x00


	//----- nvinfo : EIATTR_KPARAM_INFO
	.align		4
.L_88:
        /*0058*/ 	.byte	0x04, 0x17
        /*005a*/ 	.short	(.L_90 - .L_89)
.L_89:
        /*005c*/ 	.word	0x00000000
        /*0060*/ 	.short	0x0005
        /*0062*/ 	.short	0x0028
        /*0064*/ 	.byte	0x00, 0xf5, 0x21, 0x00


	//----- nvinfo : EIATTR_KPARAM_INFO
	.align		4
.L_90:
        /*0068*/ 	.byte	0x04, 0x17
        /*006a*/ 	.short	(.L_92 - .L_91)
.L_91:
        /*006c*/ 	.word	0x00000000
        /*0070*/ 	.short	0x0004
        /*0072*/ 	.short	0x0020
        /*0074*/ 	.byte	0x00, 0xf5, 0x21, 0x00


	//----- nvinfo : EIATTR_KPARAM_INFO
	.align		4
.L_92:
        /*0078*/ 	.byte	0x04, 0x17
        /*007a*/ 	.short	(.L_94 - .L_93)
.L_93:
        /*007c*/ 	.word	0x00000000
        /*0080*/ 	.short	0x0003
        /*0082*/ 	.short	0x0018
        /*0084*/ 	.byte	0x00, 0xf5, 0x21, 0x00


	//----- nvinfo : EIATTR_KPARAM_INFO
	.align		4
.L_94:
        /*0088*/ 	.byte	0x04, 0x17
        /*008a*/ 	.short	(.L_96 - .L_95)
.L_95:
        /*008c*/ 	.word	0x00000000
        /*0090*/ 	.short	0x0002
        /*0092*/ 	.short	0x0010
        /*0094*/ 	.byte	0x00, 0xf5, 0x21, 0x00


	//----- nvinfo : EIATTR_KPARAM_INFO
	.align		4
.L_96:
        /*0098*/ 	.byte	0x04, 0x17
        /*009a*/ 	.short	(.L_98 - .L_97)
.L_97:
        /*009c*/ 	.word	0x00000000
        /*00a0*/ 	.short	0x0001
        /*00a2*/ 	.short	0x0008
        /*00a4*/ 	.byte	0x00, 0xf5, 0x21, 0x00


	//----- nvinfo : EIATTR_KPARAM_INFO
	.align		4
.L_98:
        /*00a8*/ 	.byte	0x04, 0x17
        /*00aa*/ 	.short	(.L_100 - .L_99)
.L_99:
        /*00ac*/ 	.word	0x00000000
        /*00b0*/ 	.short	0x0000
        /*00b2*/ 	.short	0x0000
        /*00b4*/ 	.byte	0x00, 0xf5, 0x21, 0x00


	//----- nvinfo : EIATTR_SPARSE_MMA_MASK
	.align		4
.L_100:
        /*00b8*/ 	.byte	0x03, 0x50
        /*00ba*/ 	.short	0x0000


	//----- nvinfo : EIATTR_MAXREG_COUNT
	.align		4
        /*00bc*/ 	.byte	0x03, 0x1b
        /*00be*/ 	.short	0x00ff


	//----- nvinfo : EIATTR_MERCURY_ISA_VERSION
	.align		4
        /*00c0*/ 	.byte	0x03, 0x5f
        /*00c2*/ 	.short	0x0101


	//----- nvinfo : EIATTR_VRC_CTA_INIT_COUNT
	.align		4
        /*00c4*/ 	.byte	0x02, 0x4a
	.zero		1
	.zero		1


	//----- nvinfo : EIATTR_EXIT_INSTR_OFFSETS
	.align		4
        /*00c8*/ 	.byte	0x04, 0x1c
        /*00ca*/ 	.short	(.L_102 - .L_101)


	//   ....[0]....
.L_101:
        /*00cc*/ 	.word	0x00000120


	//   ....[1]....
        /*00d0*/ 	.word	0x00000e80


	//----- nvinfo : EIATTR_CRS_STACK_SIZE
	.align		4
.L_102:
        /*00d4*/ 	.byte	0x04, 0x1e
        /*00d6*/ 	.short	(.L_104 - .L_103)
.L_103:
        /*00d8*/ 	.word	0x00000000


	//----- nvinfo : EIATTR_CBANK_PARAM_SIZE
	.align		4
.L_104:
        /*00dc*/ 	.byte	0x03, 0x19
        /*00de*/ 	.short	0x0058


	//----- nvinfo : EIATTR_PARAM_CBANK
	.align		4
        /*00e0*/ 	.byte	0x04, 0x0a
        /*00e2*/ 	.short	(.L_106 - .L_105)
	.align		4
.L_105:
        /*00e4*/ 	.word	index@(.nv.constant0._ZN4flex14fragmentShaderEP6uchar4PiS2_P6float4P4int3PNS_8fragmentEP6float3S2_SA_SA_SA_)
        /*00e8*/ 	.short	0x0380
        /*00ea*/ 	.short	0x0058


	//----- nvinfo : EIATTR_SW_WAR
	.align		4
.L_106:
        /*00ec*/ 	.byte	0x04, 0x36
        /*00ee*/ 	.short	(.L_108 - .L_107)
.L_107:
        /*00f0*/ 	.word	0x00000008
.L_108:


//--------------------- .nv.info._ZN4flex17rasterizeTriangleEPiS0_P6float4P4int3PNS_8fragmentEP6float3S0_Pb --------------------------
	.section	.nv.info._ZN4flex17rasterizeTriangleEPiS0_P6float4P4int3PNS_8fragmentEP6float3S0_Pb,"",@"SHT_CUDA_INFO"
	.sectionflags	@""
	.align	4


	//----- nvinfo : EIATTR_CUDA_API_VERSION
	.align		4
        /*0000*/ 	.byte	0x04, 0x37
        /*0002*/ 	.short	(.L_110 - .L_109)
.L_109:
        /*0004*/ 	.word	0x00000082


	//----- nvinfo : EIATTR_KPARAM_INFO
	.align		4
.L_110:
        /*0008*/ 	.byte	0x04, 0x17
        /*000a*/ 	.short	(.L_112 - .L_111)
.L_111:
        /*000c*/ 	.word	0x00000000
        /*0010*/ 	.short	0x0007
        /*0012*/ 	.short	0x0038
        /*0014*/ 	.byte	0x00, 0xf5, 0x21, 0x00


	//----- nvinfo : EIATTR_KPARAM_INFO
	.align		4
.L_112:
        /*0018*/ 	.byte	0x04, 0x17
        /*001a*/ 	.short	(.L_114 - .L_113)
.L_113:
        /*001c*/ 	.word	0x00000000
        /*0020*/ 	.short	0x0006
        /*0022*/ 	.short	0x0030
        /*0024*/ 	.byte	0x00, 0xf5, 0x21, 0x00


	//----- nvinfo : EIATTR_KPARAM_INFO
	.align		4
.L_114:
        /*0028*/ 	.byte	0x04, 0x17
        /*002a*/ 	.short	(.L_116 - .L_115)
.L_115:
        /*002c*/ 	.word	0x00000000
        /*0030*/ 	.short	0x0005
        /*0032*/ 	.short	0x0028
        /*0034*/ 	.byte	0x00, 0xf5, 0x21, 0x00


	//----- nvinfo : EIATTR_KPARAM_INFO
	.align		4
.L_116:
        /*0038*/ 	.byte	0x04, 0x17
        /*003a*/ 	.short	(.L_118 - .L_117)
.L_117:
        /*003c*/ 	.word	0x00000000
        /*0040*/ 	.short	0x0004
        /*0042*/ 	.short	0x0020
        /*0044*/ 	.byte	0x00, 0xf5, 0x21, 0x00


	//----- nvinfo : EIATTR_KPARAM_INFO
	.align		4
.L_118:
        /*0048*/ 	.byte	0x04, 0x17
        /*004a*/ 	.short	(.L_120 - .L_119)
.L_119:
        /*004c*/ 	.word	0x00000000
        /*0050*/ 	.short	0x0003
        /*0052*/ 	.short	0x0018
        /*0054*/ 	.byte	0x00, 0xf5, 0x21, 0x00


	//----- nvinfo : EIATTR_KPARAM_INFO
	.align		4
.L_120:
        /*0058*/ 	.byte	0x04, 0x17
        /*005a*/ 	.short	(.L_122 - .L_121)
.L_121:
        /*005c*/ 	.word	0x00000000
        /*0060*/ 	.short	0x0002
        /*0062*/ 	.short	0x0010
        /*0064*/ 	.byte	0x00, 0xf5, 0x21, 0x00


	//----- nvinfo : EIATTR_KPARAM_INFO
	.align		4
.L_122:
        /*0068*/ 	.byte	0x04, 0x17
        /*006a*/ 	.short	(.L_124 - .L_123)
.L_123:
        /*006c*/ 	.word	0x00000000
        /*0070*/ 	.short	0x0001
        /*0072*/ 	.short	0x0008
        /*0074*/ 	.byte	0x00, 0xf5, 0x21, 0x00


	//----- nvinfo : EIATTR_KPARAM_INFO
	.align		4
.L_124:
        /*0078*/ 	.byte	0x04, 0x17
        /*007a*/ 	.short	(.L_126 - .L_125)
.L_125:
        /*007c*/ 	.word	0x00000000
        /*0080*/ 	.short	0x0000
        /*0082*/ 	.short	0x0000
        /*0084*/ 	.byte	0x00, 0xf5, 0x21, 0x00


	//----- nvinfo : EIATTR_SPARSE_MMA_MASK
	.align		4
.L_126:
        /*0088*/ 	.byte	0x03, 0x50
        /*008a*/ 	.short	0x0000


	//----- nvinfo : EIATTR_MAXREG_COUNT
	.align		4
        /*008c*/ 	.byte	0x03, 0x1b
        /*008e*/ 	.short	0x00ff


	//----- nvinfo : EIATTR_MERCURY_ISA_VERSION
	.align		4
        /*0090*/ 	.byte	0x03, 0x5f
        /*0092*/ 	.short	0x0101


	//----- nvinfo : EIATTR_VRC_CTA_INIT_COUNT
	.align		4
        /*0094*/ 	.byte	0x02, 0x4a
	.zero		1
	.zero		1


	//----- nvinfo : EIATTR_EXIT_INSTR_OFFSETS
	.align		4
        /*0098*/ 	.byte	0x04, 0x1c
        /*009a*/ 	.short	(.L_128 - .L_127)


	//   ....[0]....
.L_127:
        /*009c*/ 	.word	0x000001a0


	//   ....[1]....
        /*00a0*/ 	.word	0x00000f50


	//----- nvinfo : EIATTR_CRS_STACK_SIZE
	.align		4
.L_128:
        /*00a4*/ 	.byte	0x04, 0x1e
        /*00a6*/ 	.short	(.L_130 - .L_129)
.L_129:
        /*00a8*/ 	.word	0x00000000


	//----- nvinfo : EIATTR_CBANK_PARAM_SIZE
	.align		4
.L_130:
        /*00ac*/ 	.byte	0x03, 0x19
        /*00ae*/ 	.short	0x0040


	//----- nvinfo : EIATTR_PARAM_CBANK
	.align		4
        /*00b0*/ 	.byte	0x04, 0x0a
        /*00b2*/ 	.short	(.L_132 - .L_131)
	.align		4
.L_131:
        /*00b4*/ 	.word	index@(.nv.constant0._ZN4flex17rasterizeTriangleEPiS0_P6float4P4int3PNS_8fragmentEP6float3S0_Pb)
        /*00b8*/ 	.short	0x0380
        /*00ba*/ 	.short	0x0040


	//----- nvinfo : EIATTR_SW_WAR
	.align		4
.L_132:
        /*00bc*/ 	.byte	0x04, 0x36
        /*00be*/ 	.short	(.L_134 - .L_133)
.L_133:
        /*00c0*/ 	.word	0x00000008
.L_134:


//--------------------- .nv.info._ZN4flex12vertexShaderEPiS0_P6float4S2_S0_S2_S2_S2_S2_P6float3S4_S4_S4_ --------------------------
	.section	.nv.info._ZN4flex12vertexShaderEPiS0_P6float4S2_S0_S2_S2_S2_S2_P6float3S4_S4_S4_,"",@"SHT_CUDA_INFO"
	.sectionflags	@""
	.align	4


	//----- nvinfo : EIATTR_CUDA_API_VERSION
	.align		4
        /*0000*/ 	.byte	0x04, 0x37
        /*0002*/ 	.short	(.L_136 - .L_135)
.L_135:
        /*0004*/ 	.word	0x00000082


	//----- nvinfo : EIATTR_KPARAM_INFO
	.align		4
.L_136:
        /*0008*/ 	.byte	0x04, 0x17
        /*000a*/ 	.short	(.L_138 - .L_137)
.L_137:
        /*000c*/ 	.word	0x00000000
        /*0010*/ 	.short	0x000c
        /*0012*/ 	.short	0x0060
        /*0014*/ 	.byte	0x00, 0xf5, 0x21, 0x00


	//----- nvinfo : EIATTR_KPARAM_INFO
	.align		4
.L_138:
        /*0018*/ 	.byte	0x04, 0x17
        /*001a*/ 	.short	(.L_140 - .L_139)
.L_139:
        /*001c*/ 	.word	0x00000000
        /*0020*/ 	.short	0x000b
        /*0022*/ 	.short	0x0058
        /*0024*/ 	.byte	0x00, 0xf5, 0x21, 0x00


	//----- nvinfo : EIATTR_KPARAM_INFO
	.align		4
.L_140:
        /*0028*/ 	.byte	0x04, 0x17
        /*002a*/ 	.short	(.L_142 - .L_141)
.L_141:
        /*002c*/ 	.word	0x00000000
        /*0030*/ 	.short	0x000a
        /*0032*/ 	.short	0x0050
        /*0034*/ 	.byte	0x00, 0xf5, 0x21, 0x00


	//----- nvinfo : EIATTR_KPARAM_INFO
	.align		4
.L_142:
        /*0038*/ 	.byte	0x04, 0x17
        /*003a*/ 	.short	(.L_144 - .L_143)
.L_143:
        /*003c*/ 	.word	0x00000000
        /*0040*/ 	.short	0x0009
        /*0042*/ 	.short	0x0048
        /*0044*/ 	.byte	0x00, 0xf5, 0x21, 0x00


	//----- nvinfo : EIATTR_KPARAM_INFO
	.align		4
.L_144:
        /*0048*/ 	.byte	0x04, 0x17
        /*004a*/ 	.short	(.L_146 - .L_145)
.L_145:
        /*004c*/ 	.word	0x00000000
        /*0050*/ 	.short	0x0008
        /*0052*/ 	.short	0x0040
        /*0054*/ 	.byte	0x00, 0xf5, 0x21, 0x00


	//----- nvinfo : EIATTR_KPARAM_INFO
	.align		4
.L_146:
        /*0058*/ 	.byte	0x04, 0x17
        /*005a*/ 	.short	(.L_148 - .L_147)
.L_147:
        /*005c*/ 	.word	0x00000000
        /*0060*/ 	.short	0x0007
        /*0062*/ 	.short	0x0038
        /*0064*/ 	.byte	0x00, 0xf5, 0x21, 0x00


	//----- nvinfo : EIATTR_KPARAM_INFO
	.align		4
.L_148:
        /*0068*/ 	.byte	0x04, 0x17
        /*006a*/ 	.short	(.L_150 - .L_149)
.L_149:
        /*006c*/ 	.word	0x00000000
        /*0070*/ 	.short	0x0006
        /*0072*/ 	.short	0x0030
        /*0074*/ 	.byte	0x00, 0xf5, 0x21, 0x00


	//----- nvinfo : EIATTR_KPARAM_INFO
	.align		4
.L_150:
        /*0078*/ 	.byte	0x04, 0x17
        /*007a*/ 	.short	(.L_152 - .L_151)
.L_151:
        /*007c*/ 	.word	0x00000000
        /*0080*/ 	.short	0x0005
        /*0082*/ 	.short	0x0028
        /*0084*/ 	.byte	0x00, 0xf5, 0x21, 0x00


	//----- nvinfo : EIATTR_KPARAM_INFO
	.align		4
.L_152:
        /*0088*/ 	.byte	0x04, 0x17
        /*008a*/ 	.short	(.L_154 - .L_153)
.L_153:
        /*008c*/ 	.word	0x00000000
        /*0090*/ 	.short	0x0004
        /*0092*/ 	.short	0x0020
        /*0094*/ 	.byte	0x00, 0xf5, 0x21, 0x00


	//----- nvinfo : EIATTR_KPARAM_INFO
	.align		4
.L_154:
        /*0098*/ 	.byte	0x04, 0x17
        /*009a*/ 	.short	(.L_156 - .L_155)
.L_155:
        /*009c*/ 	.word	0x00000000
        /*00a0*/ 	.short	0x0003
        /*00a2*/ 	.short	0x0018
        /*00a4*/ 	.byte	0x00, 0xf5, 0x21, 0x00


	//----- nvinfo : EIATTR_KPARAM_INFO
	.align		4
.L_156:
        /*00a8*/ 	.byte	0x04, 0x17
        /*00aa*/ 	.short	(.L_158 - .L_157)
.L_157:
        /*00ac*/ 	.word	0x00000000
        /*00b0*/ 	.short	0x0002
        /*00b2*/ 	.short	0x0010
        /*00b4*/ 	.byte	0x00, 0xf5, 0x21, 0x00


	//----- nvinfo : EIATTR_KPARAM_INFO
	.align		4
.L_158:
        /*00b8*/ 	.byte	0x04, 0x17
        /*00ba*/ 	.short	(.L_160 - .L_159)
.L_159:
        /*00bc*/ 	.word	0x00000000
        /*00c0*/ 	.short	0x0001
        /*00c2*/ 	.short	0x0008
        /*00c4*/ 	.byte	0x00, 0xf5, 0x21, 0x00


	//----- nvinfo : EIATTR_KPARAM_INFO
	.align		4
.L_160:
        /*00c8*/ 	.byte	0x04, 0x17
        /*00ca*/ 	.short	(.L_162 - .L_161)
.L_161:
        /*00cc*/ 	.word	0x00000000
        /*00d0*/ 	.short	0x0000
        /*00d2*/ 	.short	0x0000
        /*00d4*/ 	.byte	0x00, 0xf5, 0x21, 0x00


	//----- nvinfo : EIATTR_SPARSE_MMA_MASK
	.align		4
.L_162:
        /*00d8*/ 	.byte	0x03, 0x50
        /*00da*/ 	.short	0x0000


	//----- nvinfo : EIATTR_MAXREG_COUNT
	.align		4
        /*00dc*/ 	.byte	0x03, 0x1b
        /*00de*/ 	.short	0x00ff


	//----- nvinfo : EIATTR_MERCURY_ISA_VERSION
	.align		4
        /*00e0*/ 	.byte	0x03, 0x5f
        /*00e2*/ 	.short	0x0101


	//----- nvinfo : EIATTR_UNUSED_LOAD_BYTE_OFFSET
	.align		4
        /*00e4*/ 	.byte	0x04, 0x44
        /*00e6*/ 	.short	(.L_164 - .L_163)


	//   ....[0]....
.L_163:
        /*00e8*/ 	.word	0x000003c0
        /*00ec*/ 	.word	0x00000fff


	//   ....[1]....
        /*00f0*/ 	.word	0x000003e0
        /*00f4*/ 	.word	0x00000fff


	//   ....[2]....
        /*00f8*/ 	.word	0x00000400
        /*00fc*/ 	.word	0x00000fff


	//   ....[3]....
        /*0100*/ 	.word	0x00000410
        /*0104*/ 	.word	0x00000fff


	//   ....[4]....
        /*0108*/ 	.word	0x00000480
        /*010c*/ 	.word	0x00000fff


	//   ....[5]....
        /*0110*/ 	.word	0x000004b0
        /*0114*/ 	.word	0x00000fff


	//   ....[6]....
        /*0118*/ 	.word	0x000004e0
        /*011c*/ 	.word	0x00000fff


	//   ....[7]....
        /*0120*/ 	.word	0x00000500
        /*0124*/ 	.word	0x00000fff


	//----- nvinfo : EIATTR_VRC_CTA_INIT_COUNT
	.align		4
.L_164:
        /*0128*/ 	.byte	0x02, 0x4a
	.zero		1
	.zero		1


	//----- nvinfo : EIATTR_EXIT_INSTR_OFFSETS
	.align		4
        /*012c*/ 	.byte	0x04, 0x1c
        /*012e*/ 	.short	(.L_166 - .L_165)


	//   ....[0]....
.L_165:
        /*0130*/ 	.word	0x00000080


	//   ....[1]....
        /*0134*/ 	.word	0x000012e0


	//----- nvinfo : EIATTR_CRS_STACK_SIZE
	.align		4
.L_166:
        /*0138*/ 	.byte	0x04, 0x1e
        /*013a*/ 	.short	(.L_168 - .L_167)
.L_167:
        /*013c*/ 	.word	0x00000000


	//----- nvinfo : EIATTR_CBANK_PARAM_SIZE
	.align		4
.L_168:
        /*0140*/ 	.byte	0x03, 0x19
        /*0142*/ 	.short	0x0068


	//----- nvinfo : EIATTR_PARAM_CBANK
	.align		4
        /*0144*/ 	.byte	0x04, 0x0a
        /*0146*/ 	.short	(.L_170 - .L_169)
	.align		4
.L_169:
        /*0148*/ 	.word	index@(.nv.constant0._ZN4flex12vertexShaderEPiS0_P6float4S2_S0_S2_S2_S2_S2_P6float3S4_S4_S4_)
        /*014c*/ 	.short	0x0380
        /*014e*/ 	.short	0x0068


	//----- nvinfo : EIATTR_SW_WAR
	.align		4
.L_170:
        /*0150*/ 	.byte	0x04, 0x36
        /*0152*/ 	.short	(.L_172 - .L_171)
.L_171:
        /*0154*/ 	.word	0x00000008
.L_172:


//--------------------- .nv.info._ZN3cub18CUB_300001_SM_10006detail11EmptyKernelIvEEvv --------------------------
	.section	.nv.info._ZN3cub18CUB_300001_SM_10006detail11EmptyKernelIvEEvv,"",@"SHT_CUDA_INFO"
	.sectionflags	@""
	.align	4


	//----- nvinfo : EIATTR_CUDA_API_VERSION
	.align		4
        /*0000*/ 	.byte	0x04, 0x37
        /*0002*/ 	.short	(.L_174 - .L_173)
.L_173:
        /*0004*/ 	.word	0x00000082


	//----- nvinfo : EIATTR_SPARSE_MMA_MASK
	.align		4
.L_174:
        /*0008*/ 	.byte	0x03, 0x50
        /*000a*/ 	.short	0x0000


	//----- nvinfo : EIATTR_MAXREG_COUNT
	.align		4
        /*000c*/ 	.byte	0x03, 0x1b
        /*000e*/ 	.short	0x00ff


	//----- nvinfo : EIATTR_MERCURY_ISA_VERSION
	.align		4
        /*0010*/ 	.byte	0x03, 0x5f
        /*0012*/ 	.short	0x0101


	//----- nvinfo : EIATTR_VRC_CTA_INIT_COUNT
	.align		4
        /*0014*/ 	.byte	0x02, 0x4a
	.zero		1
	.zero		1


	//----- nvinfo : EIATTR_EXIT_INSTR_OFFSETS
	.align		4
        /*0018*/ 	.byte	0x04, 0x1c
        /*001a*/ 	.short	(.L_176 - .L_175)


	//   ....[0]....
.L_175:
        /*001c*/ 	.word	0x00000010


	//----- nvinfo : EIATTR_SW_WAR
	.align		4
.L_176:
        /*0020*/ 	.byte	0x04, 0x36
        /*0022*/ 	.short	(.L_178 - .L_177)
.L_177:
        /*0024*/ 	.word	0x00000008
.L_178:


//--------------------- .nv.callgraph             --------------------------
	.section	.nv.callgraph,"",@"SHT_CUDA_CALLGRAPH"
	.align	4
	.sectionentsize	8
	.align		4
        /*0000*/ 	.word	0x00000000
	.align		4
        /*0004*/ 	.word	0xffffffff
	.align		4
        /*0008*/ 	.word	0x00000000
	.align		4
        /*000c*/ 	.word	0xfffffffe
	.align		4
        /*0010*/ 	.word	0x00000000
	.align		4
        /*0014*/ 	.word	0xfffffffd
	.align		4
        /*0018*/ 	.word	0x00000000
	.align		4
        /*001c*/ 	.word	0xfffffffc


//--------------------- .nv.constant4             --------------------------
	.section	.nv.constant4,"a",@progbits
	.align	8
	.align		8
.nv.constant4:
        /*0000*/ 	.dword	_ZN34_INTERNAL_5de61ed3_4_k_cu_863105bd4cuda3std3__45__cpo5beginE
	.align		8
        /*0008*/ 	.dword	_ZN34_INTERNAL_5de61ed3_4_k_cu_863105bd4cuda3std3__45__cpo3endE
	.align		8
        /*0010*/ 	.dword	_ZN34_INTERNAL_5de61ed3_4_k_cu_863105bd4cuda3std3__45__cpo6cbeginE
	.align		8
        /*0018*/ 	.dword	_ZN34_INTERNAL_5de61ed3_4_k_cu_863105bd4cuda3std3__45__cpo4cendE
	.align		8
        /*0020*/ 	.dword	_ZN34_INTERNAL_5de61ed3_4_k_cu_863105bd4cuda3std3__45__cpo6rbeginE
	.align		8
        /*0028*/ 	.dword	_ZN34_INTERNAL_5de61ed3_4_k_cu_863105bd4cuda3std3__45__cpo4rendE
	.align		8
        /*0030*/ 	.dword	_ZN34_INTERNAL_5de61ed3_4_k_cu_863105bd4cuda3std3__45__cpo7crbeginE
	.align		8
        /*0038*/ 	.dword	_ZN34_INTERNAL_5de61ed3_4_k_cu_863105bd4cuda3std3__45__cpo5crendE
	.align		8
        /*0040*/ 	.dword	_ZN34_INTERNAL_5de61ed3_4_k_cu_863105bd4cuda3std3__436_GLOBAL__N__5de61ed3_4_k_cu_863105bd6ignoreE
	.align		8
        /*0048*/ 	.dword	_ZN34_INTERNAL_5de61ed3_4_k_cu_863105bd4cuda3std3__419piecewise_constructE
	.align		8
        /*0050*/ 	.dword	_ZN34_INTERNAL_5de61ed3_4_k_cu_863105bd4cuda3std3__48in_placeE
	.align		8
        /*0058*/ 	.dword	_ZN34_INTERNAL_5de61ed3_4_k_cu_863105bd4cuda3std3__420unreachable_sentinelE
	.align		8
        /*0060*/ 	.dword	_ZN34_INTERNAL_5de61ed3_4_k_cu_863105bd4cuda3std3__47nulloptE
	.align		8
        /*0068*/ 	.dword	_ZN34_INTERNAL_5de61ed3_4_k_cu_863105bd4cuda3std3__48unexpectE
	.align		8
        /*0070*/ 	.dword	_ZN34_INTERNAL_5de61ed3_4_k_cu_863105bd4cuda3std6ranges3__45__cpo4swapE
	.align		8
        /*0078*/ 	.dword	_ZN34_INTERNAL_5de61ed3_4_k_cu_863105bd4cuda3std6ranges3__45__cpo9iter_moveE
	.align		8
        /*0080*/ 	.dword	_ZN34_INTERNAL_5de61ed3_4_k_cu_863105bd4cuda3std6ranges3__45__cpo5beginE
	.align		8
        /*0088*/ 	.dword	_ZN34_INTERNAL_5de61ed3_4_k_cu_863105bd4cuda3std6ranges3__45__cpo3endE
	.align		8
        /*0090*/ 	.dword	_ZN34_INTERNAL_5de61ed3_4_k_cu_863105bd4cuda3std6ranges3__45__cpo6cbeginE
	.align		8
        /*0098*/ 	.dword	_ZN34_INTERNAL_5de61ed3_4_k_cu_863105bd4cuda3std6ranges3__45__cpo4cendE
	.align		8
        /*00a0*/ 	.dword	_ZN34_INTERNAL_5de61ed3_4_k_cu_863105bd4cuda3std6ranges3__45__cpo7advanceE
	.align		8
        /*00a8*/ 	.dword	_ZN34_INTERNAL_5de61ed3_4_k_cu_863105bd4cuda3std6ranges3__45__cpo9iter_swapE
	.align		8
        /*00b0*/ 	.dword	_ZN34_INTERNAL_5de61ed3_4_k_cu_863105bd4cuda3std6ranges3__45__cpo4nextE
	.align		8
        /*00b8*/ 	.dword	_ZN34_INTERNAL_5de61ed3_4_k_cu_863105bd4cuda3std6ranges3__45__cpo4prevE
	.align		8
        /*00c0*/ 	.dword	_ZN34_INTERNAL_5de61ed3_4_k_cu_863105bd4cuda3std6ranges3__45__cpo4dataE
	.align		8
        /*00c8*/ 	.dword	_ZN34_INTERNAL_5de61ed3_4_k_cu_863105bd4cuda3std6ranges3__45__cpo5cdataE
	.align		8
        /*00d0*/ 	.dword	_ZN34_INTERNAL_5de61ed3_4_k_cu_863105bd4cuda3std6ranges3__45__cpo4sizeE
	.align		8
        /*00d8*/ 	.dword	_ZN34_INTERNAL_5de61ed3_4_k_cu_863105bd4cuda3std6ranges3__45__cpo5ssizeE
	.align		8
        /*00e0*/ 	.dword	_ZN34_INTERNAL_5de61ed3_4_k_cu_863105bd4cuda3std6ranges3__45__cpo8distanceE
	.align		8
        /*00e8*/ 	.dword	_ZN34_INTERNAL_5de61ed3_4_k_cu_863105bd6thrust24THRUST_300001_SM_1000_NS8cuda_cub3parE
	.align		8
        /*00f0*/ 	.dword	_ZN34_INTERNAL_5de61ed3_4_k_cu_863105bd6thrust24THRUST_300001_SM_1000_NS8cuda_cub10par_nosyncE
	.align		8
        /*00f8*/ 	.dword	_ZN34_INTERNAL_5de61ed3_4_k_cu_863105bd6thrust24THRUST_300001_SM_1000_NS6system6detail10sequential3seqE
	.align		8
        /*0100*/ 	.dword	_ZN34_INTERNAL_5de61ed3_4_k_cu_863105bd6thrust24THRUST_300001_SM_1000_NS12placeholders2_1E
	.align		8
        /*0108*/ 	.dword	_ZN34_INTERNAL_5de61ed3_4_k_cu_863105bd6thrust24THRUST_300001_SM_1000_NS12placeholders2_2E
	.align		8
        /*0110*/ 	.dword	_ZN34_INTERNAL_5de61ed3_4_k_cu_863105bd6thrust24THRUST_300001_SM_1000_NS12placeholders2_3E
	.align		8
        /*0118*/ 	.dword	_ZN34_INTERNAL_5de61ed3_4_k_cu_863105bd6thrust24THRUST_300001_SM_1000_NS12placeholders2_4E
	.align		8
        /*0120*/ 	.dword	_ZN34_INTERNAL_5de61ed3_4_k_cu_863105bd6thrust24THRUST_300001_SM_1000_NS12placeholders2_5E
	.align		8
        /*0128*/ 	.dword	_ZN34_INTERNAL_5de61ed3_4_k_cu_863105bd6thrust24THRUST_300001_SM_1000_NS12placeholders2_6E
	.align		8
        /*0130*/ 	.dword	_ZN34_INTERNAL_5de61ed3_4_k_cu_863105bd6thrust24THRUST_300001_SM_1000_NS12placeholders2_7E
	.align		8
        /*0138*/ 	.dword	_ZN34_INTERNAL_5de61ed3_4_k_cu_863105bd6thrust24THRUST_300001_SM_1000_NS12placeholders2_8E
	.align		8
        /*0140*/ 	.dword	_ZN34_INTERNAL_5de61ed3_4_k_cu_863105bd6thrust24THRUST_300001_SM_1000_NS12placeholders2_9E
	.align		8
        /*0148*/ 	.dword	_ZN34_INTERNAL_5de61ed3_4_k_cu_863105bd6thrust24THRUST_300001_SM_1000_NS12placeholders3_10E
	.align		8
        /*0150*/ 	.dword	_ZN34_INTERNAL_5de61ed3_4_k_cu_863105bd6thrust24THRUST_300001_SM_1000_NS3seqE


//--------------------- .text._ZN4flex14fragmentShaderEP6uchar4PiS2_P6float4P4int3PNS_8fragmentEP6float3S2_SA_SA_SA_ --------------------------
	.section	.text._ZN4flex14fragmentShaderEP6uchar4PiS2_P6float4P4int3PNS_8fragmentEP6float3S2_SA_SA_SA_,"ax",@progbits
	.align	128
        .global         _ZN4flex14fragmentShaderEP6uchar4PiS2_P6float4P4int3PNS_8fragmentEP6float3S2_SA_SA_SA_
        .type           _ZN4flex14fragmentShaderEP6uchar4PiS2_P6float4P4int3PNS_8fragmentEP6float3S2_SA_SA_SA_,@function
        .size           _ZN4flex14fragmentShaderEP6uchar4PiS2_P6float4P4int3PNS_8fragmentEP6float3S2_SA_SA_SA_,(.L_x_97 - _ZN4flex14fragmentShaderEP6uchar4PiS2_P6float4P4int3PNS_8fragmentEP6float3S2_SA_SA_SA_)
        .other          _ZN4flex14fragmentShaderEP6uchar4PiS2_P6float4P4int3PNS_8fragmentEP6float3S2_SA_SA_SA_,@"STO_CUDA_ENTRY STV_DEFAULT"
_ZN4flex14fragmentShaderEP6uchar4PiS2_P6float4P4int3PNS_8fragmentEP6float3S2_SA_SA_SA_:
.text._ZN4flex14fragmentShaderEP6uchar4PiS2_P6float4P4int3PNS_8fragmentEP6float3S2_SA_SA_SA_:
[----:B------:R-:W-:Y:S01]  /*0000*/  LDC R1, c[0x0][0x37c] ;  /* 0x0000df00ff017b82 */ /* 0x000fe20000000800 */
[----:B------:R-:W0:Y:S07]  /*0010*/  S2R R5, SR_TID.X ;  /* 0x0000000000057919 */ /* 0x000e2e0000002100 */
[----:B------:R-:W1:Y:S01]  /*0020*/  LDC.64 R2, c[0x0][0x3a8] ;  /* 0x0000ea00ff027b82 */ /* 0x000e620000000a00 */
[----:B------:R-:W2:Y:S01]  /*0030*/  LDCU.64 UR4, c[0x0][0x358] ;  /* 0x00006b00ff0477ac */ /* 0x000ea20008000a00 */
[----:B------:R-:W0:Y:S06]  /*0040*/  S2R R0, SR_CTAID.X ;  /* 0x0000000000007919 */ /* 0x000e2c0000002500 */
[----:B------:R-:W2:Y:S02]  /*0050*/  LDC.64 R6, c[0x0][0x388] ;  /* 0x0000e200ff067b82 */ /* 0x000ea40000000a00 */
[----:B--2---:R-:W2:Y:S01]  /*0060*/  LDG.E R9, desc[UR4][R6.64] ;  /* 0x0000000406097981 */ /* 0x004ea2000c1e1900 */
[----:B0-----:R-:W-:-:S05]  /*0070*/  LEA R5, R0, R5, 0x8 ;  /* 0x0000000500057211 */ /* 0x001fca00078e40ff */
[----:B-1----:R-:W-:-:S05]  /*0080*/  IMAD.WIDE.U32 R2, R5, 0x14, R2 ;  /* 0x0000001405027825 */ /* 0x002fca00078e0002 */
[----:B------:R-:W3:Y:S04]  /*0090*/  LDG.E R8, desc[UR4][R2.64] ;  /* 0x0000000402087981 */ /* 0x000ee8000c1e1900 */
[----:B------:R-:W3:Y:S02]  /*00a0*/  LDG.E R5, desc[UR4][R2.64+0x8] ;  /* 0x0000080402057981 */ /* 0x000ee4000c1e1900 */
[----:B---3--:R-:W-:Y:S02]  /*00b0*/  IADD3 R4, PT, PT, R8, R5, RZ ;  /* 0x0000000508047210 */ /* 0x008fe40007ffe0ff */
[----:B--2---:R-:W-:Y:S02]  /*00c0*/  I2FP.F32.S32 R5, R9 ;  /* 0x0000000900057245 */ /* 0x004fe40000201400 */
[----:B------:R-:W-:-:S04]  /*00d0*/  I2FP.F32.S32 R4, R4 ;  /* 0x0000000400047245 */ /* 0x000fc80000201400 */
[CC--:B------:R-:W-:Y:S02]  /*00e0*/  FSETP.GEU.AND P0, PT, R4.reuse, R5.reuse, PT ;  /* 0x000000050400720b */ /* 0x0c0fe40003f0e000 */
[----:B------:R-:W-:Y:S02]  /*00f0*/  I2FP.F32.S32 R0, R8 ;  /* 0x0000000800007245 */ /* 0x000fe40000201400 */
[----:B------:R-:W-:-:S04]  /*0100*/  FSEL R5, R4, R5, !P0 ;  /* 0x0000000504057208 */ /* 0x000fc80004000000 */
[----:B------:R-:W-:-:S13]  /*0110*/  FSETP.GT.AND P0, PT, R5, R0, PT ;  /* 0x000000000500720b */ /* 0x000fda0003f04000 */
[----:B------:R-:W-:Y:S05]  /*0120*/  @!P0 EXIT ;  /* 0x000000000000894d */ /* 0x000fea0003800000 */
[----:B------:R-:W0:Y:S01]  /*0130*/  LDC.64 R10, c[0x0][0x390] ;  /* 0x0000e400ff0a7b82 */ /* 0x000e220000000a00 */
[----:B------:R-:W2:Y:S04]  /*0140*/  LDG.E R5, desc[UR4][R2.64+0x4] ;  /* 0x0000040402057981 */ /* 0x000ea8000c1e1900 */
[----:B------:R-:W3:Y:S03]  /*0150*/  LDG.E R14, desc[UR4][R2.64+0xc] ;  /* 0x00000c04020e7981 */ /* 0x000ee6000c1e1900 */
[----:B------:R-:W1:Y:S01]  /*0160*/  LDC.64 R12, c[0x0][0x3a0] ;  /* 0x0000e800ff0c7b82 */ /* 0x000e620000000a00 */
[----:B------:R-:W1:Y:S04]  /*0170*/  LDG.E R6, desc[UR4][R2.64+0x10] ;  /* 0x0000100402067981 */ /* 0x000e68000c1e1900 */
[----:B0-----:R0:W5:Y:S01]  /*0180*/  LDG.E R0, desc[UR4][R10.64] ;  /* 0x000000040a007981 */ /* 0x001162000c1e1900 */
[----:B------:R-:W-:Y:S01]  /*0190*/  IMAD.MOV.U32 R7, RZ, RZ, R8 ;  /* 0x000000ffff077224 */ /* 0x000fe200078e0008 */
[----:B--2---:R-:W-:-:S02]  /*01a0*/  I2FP.F32.S32 R8, R5 ;  /* 0x0000000500087245 */ /* 0x004fc40000201400 */
[----:B---3--:R-:W-:Y:S02]  /*01b0*/  IADD3 R15, PT, PT, R5, R14, RZ ;  /* 0x0000000e050f7210 */ /* 0x008fe40007ffe0ff */
[----:B------:R-:W-:Y:S01]  /*01c0*/  MOV R14, R9 ;  /* 0x00000009000e7202 */ /* 0x000fe20000000f00 */
[----:B-1----:R-:W-:Y:S01]  /*01d0*/  IMAD.WIDE R12, R6, 0xc, R12 ;  /* 0x0000000c060c7825 */ /* 0x002fe200078e020c */
[----:B0-----:R-:W-:-:S07]  /*01e0*/  I2FP.F32.S32 R9, R15 ;  /* 0x0000000f00097245 */ /* 0x001fce0000201400 */
.L_x_15:
[----:B-----5:R-:W-:Y:S01]  /*01f0*/  I2FP.F32.S32 R2, R0 ;  /* 0x0000000000027245 */ /* 0x020fe20000201400 */
[----:B------:R-:W-:Y:S03]  /*0200*/  BSSY.RECONVERGENT B2, `(.L_x_0) ;  /* 0x00000c0000027945 */ /* 0x000fe60003800200 */
[----:B------:R-:W-:-:S04]  /*0210*/  FSETP.GEU.AND P0, PT, R9, R2, PT ;  /* 0x000000020900720b */ /* 0x000fc80003f0e000 */
[----:B------:R-:W-:-:S04]  /*0220*/  FSEL R3, R9, R2, !P0 ;  /* 0x0000000209037208 */ /* 0x000fc80004000000 */
[----:B------:R-:W-:-:S13]  /*0230*/  FSETP.GT.AND P0, PT, R3, R8, PT ;  /* 0x000000080300720b */ /* 0x000fda0003f04000 */
[----:B------:R-:W-:Y:S05]  /*0240*/  @!P0 BRA `(.L_x_1) ;  /* 0x0000000800ec8947 */ /* 0x000fea0003800000 */
[----:B------:R-:W-:Y:S01]  /*0250*/  BSSY.RECONVERGENT B1, `(.L_x_2) ;  /* 0x00000b8000017945 */ /* 0x000fe20003800200 */
[----:B------:R-:W-:-:S07]  /*0260*/  IMAD.MOV.U32 R10, RZ, RZ, R5 ;  /* 0x000000ffff0a7224 */ /* 0x000fce00078e0005 */
.L_x_14:
[----:B------:R-:W0:Y:S08]  /*0270*/  LDC.64 R14, c[0x0][0x388] ;  /* 0x0000e200ff0e7b82 */ /* 0x000e300000000a00 */
[----:B------:R-:W1:Y:S01]  /*0280*/  LDC.64 R2, c[0x0][0x3b8] ;  /* 0x0000ee00ff027b82 */ /* 0x000e620000000a00 */
[----:B0-----:R-:W2:Y:S02]  /*0290*/  LDG.E R11, desc[UR4][R14.64] ;  /* 0x000000040e0b7981 */ /* 0x001ea4000c1e1900 */
[----:B--2---:R-:W-:-:S04]  /*02a0*/  IMAD R11, R11, R10, R7 ;  /* 0x0000000a0b0b7224 */ /* 0x004fc800078e0207 */
[----:B-1----:R-:W-:-:S06]  /*02b0*/  IMAD.WIDE R2, R11, 0x4, R2 ;  /* 0x000000040b027825 */ /* 0x002fcc00078e0202 */
[----:B------:R-:W2:Y:S01]  /*02c0*/  LDG.E R3, desc[UR4][R2.64] ;  /* 0x0000000402037981 */ /* 0x000ea2000c1e1900 */
[----:B------:R-:W-:Y:S01]  /*02d0*/  BSSY.RECONVERGENT B0, `(.L_x_3) ;  /* 0x00000a8000007945 */ /* 0x000fe20003800200 */
[----:B--2---:R-:W-:-:S13]  /*02e0*/  ISETP.NE.AND P0, PT, R3, R6, PT ;  /* 0x000000060300720c */ /* 0x004fda0003f05270 */
[----:B------:R-:W-:Y:S05]  /*02f0*/  @P0 BRA `(.L_x_4) ;  /* 0x0000000800940947 */ /* 0x000fea0003800000 */
[----:B------:R-:W2:Y:S01]  /*0300*/  LDG.E R16, desc[UR4][R12.64+0x4] ;  /* 0x000004040c107981 */ /* 0x000ea2000c1e1900 */
[----:B------:R-:W0:Y:S03]  /*0310*/  LDC.64 R20, c[0x0][0x3b0] ;  /* 0x0000ec00ff147b82 */ /* 0x000e260000000a00 */
[----:B------:R-:W3:Y:S04]  /*0320*/  LDG.E R28, desc[UR4][R12.64] ;  /* 0x000000040c1c7981 */ /* 0x000ee8000c1e1900 */
[----:B------:R-:W4:Y:S01]  /*0330*/  LDG.E R26, desc[UR4][R12.64+0x8] ;  /* 0x000008040c1a7981 */ /* 0x000f22000c1e1900 */
[----:B------:R-:W2:Y:S01]  /*0340*/  LDC.64 R2, c[0x0][0x3c0] ;  /* 0x0000f000ff027b82 */ /* 0x000ea20000000a00 */
[----:B0-----:R-:W-:-:S05]  /*0350*/  IMAD.WIDE R20, R11, 0xc, R20 ;  /* 0x0000000c0b147825 */ /* 0x001fca00078e0214 */
[----:B------:R-:W5:Y:S04]  /*0360*/  LDG.E R18, desc[UR4][R20.64+0x4] ;  /* 0x0000040414127981 */ /* 0x000f68000c1e1900 */
[----:B------:R-:W5:Y:S04]  /*0370*/  LDG.E R19, desc[UR4][R20.64] ;  /* 0x0000000414137981 */ /* 0x000f68000c1e1900 */
[----:B------:R-:W5:Y:S01]  /*0380*/  LDG.E R20, desc[UR4][R20.64+0x8] ;  /* 0x0000080414147981 */ /* 0x000f62000c1e1900 */
[----:B--2---:R-:W-:-:S04]  /*0390*/  IMAD.WIDE R24, R16, 0xc, R2 ;  /* 0x0000000c10187825 */ /* 0x004fc800078e0202 */
[--C-:B---3--:R-:W-:Y:S01]  /*03a0*/  IMAD.WIDE R14, R28, 0xc, R2.reuse ;  /* 0x0000000c1c0e7825 */ /* 0x108fe200078e0202 */
[----:B------:R-:W5:Y:S03]  /*03b0*/  LDG.E R22, desc[UR4][R24.64] ;  /* 0x0000000418167981 */ /* 0x000f66000c1e1900 */
[----:B----4-:R-:W-:Y:S01]  /*03c0*/  IMAD.WIDE R2, R26, 0xc, R2 ;  /* 0x0000000c1a027825 */ /* 0x010fe200078e0202 */
[----:B------:R-:W2:Y:S04]  /*03d0*/  LDG.E R23, desc[UR4][R14.64] ;  /* 0x000000040e177981 */ /* 0x000ea8000c1e1900 */
[----:B------:R-:W3:Y:S04]  /*03e0*/  LDG.E R0, desc[UR4][R24.64+0x4] ;  /* 0x0000040418007981 */ /* 0x000ee8000c1e1900 */
[----:B------:R-:W4:Y:S04]  /*03f0*/  LDG.E R17, desc[UR4][R24.64+0x8] ;  /* 0x0000080418117981 */ /* 0x000f28000c1e1900 */
[----:B------:R-:W4:Y:S04]  /*0400*/  LDG.E R29, desc[UR4][R14.64+0x4] ;  /* 0x000004040e1d7981 */ /* 0x000f28000c1e1900 */
[----:B------:R-:W4:Y:S04]  /*0410*/  LDG.E R27, desc[UR4][R2.64+0x4] ;  /* 0x00000404021b7981 */ /* 0x000f28000c1e1900 */
[----:B------:R0:W4:Y:S04]  /*0420*/  LDG.E R24, desc[UR4][R14.64+0x8] ;  /* 0x000008040e187981 */ /* 0x000128000c1e1900 */
[----:B------:R-:W4:Y:S04]  /*0430*/  LDG.E R25, desc[UR4][R2.64] ;  /* 0x0000000402197981 */ /* 0x000f28000c1e1900 */
[----:B------:R1:W4:Y:S01]  /*0440*/  LDG.E R21, desc[UR4][R2.64+0x8] ;  /* 0x0000080402157981 */ /* 0x000322000c1e1900 */
[----:B0-----:R-:W0:Y:S01]  /*0450*/  LDC.64 R14, c[0x0][0x3c8] ;  /* 0x0000f200ff0e7b82 */ /* 0x001e220000000a00 */
[----:B-----5:R-:W-:-:S04]  /*0460*/  FMUL R22, R18, R22 ;  /* 0x0000001612167220 */ /* 0x020fc80000400000 */
[----:B--2---:R-:W-:Y:S01]  /*0470*/  FFMA R23, R19, R23, R22 ;  /* 0x0000001713177223 */ /* 0x004fe20000000016 */
[C---:B---3--:R-:W-:Y:S01]  /*0480*/  FMUL R0, R18.reuse, R0 ;  /* 0x0000000012007220 */ /* 0x048fe20000400000 */
[----:B----4-:R-:W-:-:S03]  /*0490*/  FMUL R17, R18, R17 ;  /* 0x0000001112117220 */ /* 0x010fc60000400000 */
[----:B------:R-:W-:-:S04]  /*04a0*/  FFMA R0, R19, R29, R0 ;  /* 0x0000001d13007223 */ /* 0x000fc80000000000 */
[C---:B-1----:R-:W-:Y:S01]  /*04b0*/  FFMA R2, R20.reuse, R27, R0 ;  /* 0x0000001b14027223 */ /* 0x042fe20000000000 */
[----:B------:R-:W-:Y:S01]  /*04c0*/  FFMA R24, R19, R24, R17 ;  /* 0x0000001813187223 */ /* 0x000fe20000000011 */
[----:B------:R-:W-:Y:S01]  /*04d0*/  FFMA R3, R20, R25, R23 ;  /* 0x0000001914037223 */ /* 0x000fe20000000017 */
[----:B0-----:R-:W-:-:S04]  /*04e0*/  IMAD.WIDE R22, R28, 0xc, R14 ;  /* 0x0000000c1c167825 */ /* 0x001fc800078e020e */
[----:B------:R-:W-:Y:S02]  /*04f0*/  FFMA R0, R20, R21, R24 ;  /* 0x0000001514007223 */ /* 0x000fe40000000018 */
[----:B------:R-:W2:Y:S04]  /*0500*/  LDG.E R21, desc[UR4][R22.64] ;  /* 0x0000000416157981 */ /* 0x000ea8000c1e1900 */
[----:B------:R-:W3:Y:S04]  /*0510*/  LDG.E R24, desc[UR4][R22.64+0x4] ;  /* 0x0000040416187981 */ /* 0x000ee8000c1e1900 */
[----:B------:R0:W4:Y:S02]  /*0520*/  LDG.E R17, desc[UR4][R22.64+0x8] ;  /* 0x0000080416117981 */ /* 0x000124000c1e1900 */
[----:B0-----:R-:W-:-:S05]  /*0530*/  IMAD.WIDE R22, R16, 0xc, R14 ;  /* 0x0000000c10167825 */ /* 0x001fca00078e020e */
[----:B------:R-:W5:Y:S04]  /*0540*/  LDG.E R25, desc[UR4][R22.64] ;  /* 0x0000000416197981 */ /* 0x000f68000c1e1900 */
[----:B------:R-:W4:Y:S01]  /*0550*/  LDG.E R29, desc[UR4][R22.64+0x8] ;  /* 0x00000804161d7981 */ /* 0x000f22000c1e1900 */
[----:B-----5:R-:W-:-:S04]  /*0560*/  FMUL R25, R18, R25 ;  /* 0x0000001912197220 */ /* 0x020fc80000400000 */
[----:B--2---:R-:W-:Y:S02]  /*0570*/  FFMA R21, R19, R21, R25 ;  /* 0x0000001513157223 */ /* 0x004fe40000000019 */
[----:B------:R-:W2:Y:S01]  /*0580*/  LDG.E R25, desc[UR4][R22.64+0x4] ;  /* 0x0000040416197981 */ /* 0x000ea2000c1e1900 */
[----:B------:R-:W-:-:S05]  /*0590*/  IMAD.WIDE R14, R26, 0xc, R14 ;  /* 0x0000000c1a0e7825 */ /* 0x000fca00078e020e */
[----:B------:R-:W5:Y:S01]  /*05a0*/  LDG.E R22, desc[UR4][R14.64] ;  /* 0x000000040e167981 */ /* 0x000f62000c1e1900 */
[----:B--2---:R-:W-:-:S04]  /*05b0*/  FMUL R25, R18, R25 ;  /* 0x0000001912197220 */ /* 0x004fc80000400000 */
[----:B---3--:R-:W-:Y:S01]  /*05c0*/  FFMA R27, R19, R24, R25 ;  /* 0x00000018131b7223 */ /* 0x008fe20000000019 */
[----:B----4-:R-:W-:-:S04]  /*05d0*/  FMUL R24, R18, R29 ;  /* 0x0000001d12187220 */ /* 0x010fc80000400000 */
[----:B------:R-:W-:Y:S02]  /*05e0*/  FFMA R25, R19, R17, R24 ;  /* 0x0000001113197223 */ /* 0x000fe40000000018 */
[----:B------:R-:W2:Y:S04]  /*05f0*/  LDG.E R17, desc[UR4][R14.64+0x4] ;  /* 0x000004040e117981 */ /* 0x000ea8000c1e1900 */
[----:B------:R0:W3:Y:S02]  /*0600*/  LDG.E R24, desc[UR4][R14.64+0x8] ;  /* 0x000008040e187981 */ /* 0x0000e4000c1e1900 */
[----:B0-----:R-:W0:Y:S01]  /*0610*/  LDC.64 R14, c[0x0][0x3d0] ;  /* 0x0000f400ff0e7b82 */ /* 0x001e220000000a00 */
[C---:B-----5:R-:W-:Y:S01]  /*0620*/  FFMA R21, R20.reuse, R22, R21 ;  /* 0x0000001614157223 */ /* 0x060fe20000000015 */
[----:B--2---:R-:W-:Y:S01]  /*0630*/  FFMA R22, R20, R17, R27 ;  /* 0x0000001114167223 */ /* 0x004fe2000000001b */
[----:B0-----:R-:W-:-:S04]  /*0640*/  IMAD.WIDE R16, R16, 0xc, R14 ;  /* 0x0000000c10107825 */ /* 0x001fc800078e020e */
[----:B---3--:R-:W-:Y:S02]  /*0650*/  FFMA R23, R20, R24, R25 ;  /* 0x0000001814177223 */ /* 0x008fe40000000019 */
[----:B------:R-:W2:Y:S04]  /*0660*/  LDG.E R24, desc[UR4][R16.64] ;  /* 0x0000000410187981 */ /* 0x000ea8000c1e1900 */
[----:B------:R-:W3:Y:S04]  /*0670*/  LDG.E R25, desc[UR4][R16.64+0x4] ;  /* 0x0000040410197981 */ /* 0x000ee8000c1e1900 */
[----:B------:R0:W4:Y:S02]  /*0680*/  LDG.E R27, desc[UR4][R16.64+0x8] ;  /* 0x00000804101b7981 */ /* 0x000124000c1e1900 */
[----:B0-----:R-:W-:-:S04]  /*0690*/  IMAD.WIDE R16, R28, 0xc, R14 ;  /* 0x0000000c1c107825 */ /* 0x001fc800078e020e */
[----:B------:R-:W-:Y:S01]  /*06a0*/  IMAD.WIDE R14, R26, 0xc, R14 ;  /* 0x0000000c1a0e7825 */ /* 0x000fe200078e020e */
[----:B------:R-:W5:Y:S04]  /*06b0*/  LDG.E R28, desc[UR4][R16.64] ;  /* 0x00000004101c7981 */ /* 0x000f68000c1e1900 */
[----:B------:R-:W5:Y:S04]  /*06c0*/  LDG.E R26, desc[UR4][R16.64+0x4] ;  /* 0x00000404101a7981 */ /* 0x000f68000c1e1900 */
[----:B------:R-:W5:Y:S01]  /*06d0*/  LDG.E R29, desc[UR4][R14.64+0x8] ;  /* 0x000008040e1d7981 */ /* 0x000f62000c1e1900 */
[C---:B--2---:R-:W-:Y:S01]  /*06e0*/  FMUL R24, R18.reuse, R24 ;  /* 0x0000001812187220 */ /* 0x044fe20000400000 */
[C---:B---3--:R-:W-:Y:S01]  /*06f0*/  FMUL R25, R18.reuse, R25 ;  /* 0x0000001912197220 */ /* 0x048fe20000400000 */
[----:B----4-:R-:W-:-:S02]  /*0700*/  FMUL R18, R18, R27 ;  /* 0x0000001b12127220 */ /* 0x010fc40000400000 */
[C---:B-----5:R-:W-:Y:S02]  /*0710*/  FFMA R27, R19.reuse, R28, R24 ;  /* 0x0000001c131b7223 */ /* 0x060fe40000000018 */
[----:B------:R-:W2:Y:S01]  /*0720*/  LDG.E R24, desc[UR4][R16.64+0x8] ;  /* 0x0000080410187981 */ /* 0x000ea2000c1e1900 */
[----:B------:R-:W-:-:S03]  /*0730*/  FFMA R28, R19, R26, R25 ;  /* 0x0000001a131c7223 */ /* 0x000fc60000000019 */
[----:B------:R-:W3:Y:S04]  /*0740*/  LDG.E R25, desc[UR4][R14.64+0x4] ;  /* 0x000004040e197981 */ /* 0x000ee8000c1e1900 */
[----:B------:R-:W4:Y:S01]  /*0750*/  LDG.E R26, desc[UR4][R14.64] ;  /* 0x000000040e1a7981 */ /* 0x000f22000c1e1900 */
[----:B------:R-:W-:Y:S01]  /*0760*/  BSSY.RECONVERGENT B3, `(.L_x_5) ;  /* 0x0000016000037945 */ /* 0x000fe20003800200 */
[----:B--2---:R-:W-:Y:S01]  /*0770*/  FFMA R24, R19, R24, R18 ;  /* 0x0000001813187223 */ /* 0x004fe20000000012 */
[C---:B---3--:R-:W-:Y:S01]  /*0780*/  FFMA R25, R20.reuse, R25, R28 ;  /* 0x0000001914197223 */ /* 0x048fe2000000001c */
[----:B----4-:R-:W-:-:S03]  /*0790*/  FFMA R18, R20, R26, R27 ;  /* 0x0000001a14127223 */ /* 0x010fc6000000001b */
[----:B------:R-:W-:Y:S01]  /*07a0*/  FADD R22, R22, R25 ;  /* 0x0000001916167221 */ /* 0x000fe20000000000 */
[----:B------:R-:W-:Y:S01]  /*07b0*/  FFMA R20, R20, R29, R24 ;  /* 0x0000001d14147223 */ /* 0x000fe20000000018 */
[----:B------:R-:W-:Y:S02]  /*07c0*/  FADD R21, R21, R18 ;  /* 0x0000001215157221 */ /* 0x000fe40000000000 */
[----:B------:R-:W-:Y:S01]  /*07d0*/  FMUL R16, R22, R22 ;  /* 0x0000001616107220 */ /* 0x000fe20000400000 */
[----:B------:R-:W-:-:S03]  /*07e0*/  FADD R23, R23, R20 ;  /* 0x0000001417177221 */ /* 0x000fc60000000000 */
[----:B------:R-:W-:-:S04]  /*07f0*/  FFMA R16, R21, R21, R16 ;  /* 0x0000001515107223 */ /* 0x000fc80000000010 */
[----:B------:R-:W-:-:S05]  /*0800*/  FFMA R15, R23, R23, R16 ;  /* 0x00000017170f7223 */ /* 0x000fca0000000010 */
[----:B------:R-:W-:Y:S01]  /*0810*/  IADD3 R16, PT, PT, R15, -0xd000000, RZ ;  /* 0xf30000000f107810 */ /* 0x000fe20007ffe0ff */
[----:B------:R0:W1:Y:S03]  /*0820*/  MUFU.RSQ R14, R15 ;  /* 0x0000000f000e7308 */ /* 0x0000660000001400 */
[----:B------:R-:W-:-:S13]  /*0830*/  ISETP.GT.U32.AND P0, PT, R16, 0x727fffff, PT ;  /* 0x727fffff1000780c */ /* 0x000fda0003f04070 */
[----:B0-----:R-:W-:Y:S05]  /*0840*/  @!P0 BRA `(.L_x_6) ;  /* 0x00000000000c8947 */ /* 0x001fea0003800000 */
[----:B------:R-:W-:-:S07]  /*0850*/  MOV R16, 0x870 ;  /* 0x0000087000107802 */ /* 0x000fce0000000f00 */
[----:B-1----:R-:W-:Y:S05]  /*0860*/  CALL.REL.NOINC `($__internal_0_$__cuda_sm20_sqrt_rn_f32_slowpath) ;  /* 0x0000000400887944 */ /* 0x002fea0003c00000 */
[----:B------:R-:W-:Y:S05]  /*0870*/  BRA `(.L_x_7) ;  /* 0x0000000000107947 */ /* 0x000fea0003800000 */
.L_x_6:
[----:B-1----:R-:W-:Y:S01]  /*0880*/  FMUL.FTZ R24, R15, R14 ;  /* 0x0000000e0f187220 */ /* 0x002fe20000410000 */
[----:B------:R-:W-:-:S03]  /*0890*/  FMUL.FTZ R14, R14, 0.5 ;  /* 0x3f0000000e0e7820 */ /* 0x000fc60000410000 */
[----:B------:R-:W-:-:S04]  /*08a0*/  FFMA R15, -R24, R24, R15 ;  /* 0x00000018180f7223 */ /* 0x000fc8000000010f */
[----:B------:R-:W-:-:S07]  /*08b0*/  FFMA R24, R15, R14, R24 ;  /* 0x0000000e0f187223 */ /* 0x000fce0000000018 */
.L_x_7:
[----:B------:R-:W-:Y:S05]  /*08c0*/  BSYNC.RECONVERGENT B3 ;  /* 0x0000000000037941 */ /* 0x000fea0003800200 */
.L_x_5:
[----:B------:R-:W0:Y:S01]  /*08d0*/  MUFU.RCP R15, R24 ;  /* 0x00000018000f7308 */ /* 0x000e220000001000 */
[----:B------:R-:W-:Y:S07]  /*08e0*/  BSSY.RECONVERGENT B3, `(.L_x_8) ;  /* 0x000000c000037945 */ /* 0x000fee0003800200 */
[----:B------:R-:W1:Y:S01]  /*08f0*/  FCHK P0, R21, R24 ;  /* 0x0000001815007302 */ /* 0x000e620000000000 */
[----:B0-----:R-:W-:-:S04]  /*0900*/  FFMA R14, R15, -R24, 1 ;  /* 0x3f8000000f0e7423 */ /* 0x001fc80000000818 */
[----:B------:R-:W-:-:S04]  /*0910*/  FFMA R14, R15, R14, R15 ;  /* 0x0000000e0f0e7223 */ /* 0x000fc8000000000f */
[----:B------:R-:W-:-:S04]  /*0920*/  FFMA R15, R21, R14, RZ ;  /* 0x0000000e150f7223 */ /* 0x000fc800000000ff */
[----:B------:R-:W-:-:S04]  /*0930*/  FFMA R16, R15, -R24, R21 ;  /* 0x800000180f107223 */ /* 0x000fc80000000015 */
[----:B------:R-:W-:Y:S01]  /*0940*/  FFMA R16, R14, R16, R15 ;  /* 0x000000100e107223 */ /* 0x000fe2000000000f */
[----:B-1----:R-:W-:Y:S06]  /*0950*/  @!P0 BRA `(.L_x_9) ;  /* 0x0000000000108947 */ /* 0x002fec0003800000 */
[----:B------:R-:W-:Y:S02]  /*0960*/  MOV R14, R21 ;  /* 0x00000015000e7202 */ /* 0x000fe40000000f00 */
[----:B------:R-:W-:-:S07]  /*0970*/  MOV R19, 0x990 ;  /* 0x0000099000137802 */ /* 0x000fce0000000f00 */
[----:B------:R-:W-:Y:S05]  /*0980*/  CALL.REL.NOINC `($__internal_1_$__cuda_sm3x_div_rn_noftz_f32_slowpath) ;  /* 0x00000004009c7944 */ /* 0x000fea0003c00000 */
[----:B------:R-:W-:-:S07]  /*0990*/  IMAD.MOV.U32 R16, RZ, RZ, R21 ;  /* 0x000000ffff107224 */ /* 0x000fce00078e0015 */
.L_x_9:
[----:B------:R-:W-:Y:S05]  /*09a0*/  BSYNC.RECONVERGENT B3 ;  /* 0x0000000000037941 */ /* 0x000fea0003800200 */
.L_x_8:
        /* <DEDUP_REMOVED lines=12> */
[----:B------:R-:W-:-:S07]  /*0a70*/  MOV R17, R21 ;  /* 0x0000001500117202 */ /* 0x000fce0000000f00 */
.L_x_11:
[----:B------:R-:W-:Y:S05]  /*0a80*/  BSYNC.RECONVERGENT B3 ;  /* 0x0000000000037941 */ /* 0x000fea0003800200 */
.L_x_10:
        /* <DEDUP_REMOVED lines=9> */
[----:B------:R-:W-:Y:S01]  /*0b20*/  IMAD.MOV.U32 R14, RZ, RZ, R23 ;  /* 0x000000ffff0e7224 */ /* 0x000fe200078e0017 */
[----:B------:R-:W-:-:S07]  /*0b30*/  MOV R19, 0xb50 ;  /* 0x00000b5000137802 */ /* 0x000fce0000000f00 */
[----:B------:R-:W-:Y:S05]  /*0b40*/  CALL.REL.NOINC `($__internal_1_$__cuda_sm3x_div_rn_noftz_f32_slowpath) ;  /* 0x00000004002c7944 */ /* 0x000fea0003c00000 */
[----:B------:R-:W-:-:S07]  /*0b50*/  MOV R15, R21 ;  /* 0x00000015000f7202 */ /* 0x000fce0000000f00 */
.L_x_13:
[----:B------:R-:W-:Y:S05]  /*0b60*/  BSYNC.RECONVERGENT B3 ;  /* 0x0000000000037941 */ /* 0x000fea0003800200 */
.L_x_12:
[C---:B------:R-:W-:Y:S01]  /*0b70*/  FMUL R14, R2.reuse, R17 ;  /* 0x00000011020e7220 */ /* 0x040fe20000400000 */
[----:B------:R-:W-:Y:S01]  /*0b80*/  FMUL R2, R2, R25 ;  /* 0x0000001902027220 */ /* 0x000fe20000400000 */
[----:B------:R-:W-:Y:S02]  /*0b90*/  UMOV UR6, 0x3340 ;  /* 0x0000334000067882 */ /* 0x000fe40000000000 */
[C---:B------:R-:W-:Y:S01]  /*0ba0*/  FFMA R17, R3.reuse, R16, R14 ;  /* 0x0000001003117223 */ /* 0x040fe2000000000e */
[----:B------:R-:W-:-:S03]  /*0bb0*/  FFMA R3, R3, R18, R2 ;  /* 0x0000001203037223 */ /* 0x000fc60000000002 */
[C---:B------:R-:W-:Y:S01]  /*0bc0*/  FFMA R15, R0.reuse, R15, R17 ;  /* 0x0000000f000f7223 */ /* 0x040fe20000000011 */
[----:B------:R-:W-:Y:S02]  /*0bd0*/  HFMA2 R17, -RZ, RZ, 1.44921875, -19.203125 ;  /* 0x3dcccccdff117431 */ /* 0x000fe400000001ff */
[----:B------:R-:W-:Y:S02]  /*0be0*/  FFMA R3, R0, R20, R3 ;  /* 0x0000001400037223 */ /* 0x000fe40000000003 */
[----:B------:R-:W-:-:S03]  /*0bf0*/  FMNMX R15, RZ, R15, !PT ;  /* 0x0000000fff0f7209 */ /* 0x000fc60007800000 */
[----:B------:R-:W-:Y:S02]  /*0c00*/  FSETP.GEU.AND P0, PT, R3, RZ, PT ;  /* 0x000000ff0300720b */ /* 0x000fe40003f0e000 */
[----:B------:R-:W-:Y:S01]  /*0c10*/  FMNMX R3, RZ, R3, !PT ;  /* 0x00000003ff037209 */ /* 0x000fe20007800000 */
[----:B------:R-:W-:-:S04]  /*0c20*/  FMUL R14, R15, R15 ;  /* 0x0000000f0f0e7220 */ /* 0x000fc80000400000 */
[----:B------:R-:W-:-:S04]  /*0c30*/  FMUL R14, R15, R14 ;  /* 0x0000000e0f0e7220 */ /* 0x000fc80000400000 */
[----:B------:R-:W-:-:S04]  /*0c40*/  FMUL R14, R15, R14 ;  /* 0x0000000e0f0e7220 */ /* 0x000fc80000400000 */
[----:B------:R-:W-:-:S04]  /*0c50*/  FMUL R14, R15, R14 ;  /* 0x0000000e0f0e7220 */ /* 0x000fc80000400000 */
[----:B------:R-:W-:Y:S01]  /*0c60*/  FFMA R14, R14, 0.20000000298023223877, R17 ;  /* 0x3e4ccccd0e0e7823 */ /* 0x000fe20000000011 */
[----:B------:R-:W-:-:S04]  /*0c70*/  IMAD.U32 R17, RZ, RZ, UR6 ;  /* 0x00000006ff117e24 */ /* 0x000fc8000f8e00ff */
[----:B------:R-:W-:-:S05]  /*0c80*/  FSEL R14, R14, 0.10000000149011611938, P0 ;  /* 0x3dcccccd0e0e7808 */ /* 0x000fca0000000000 */
[----:B------:R-:W-:Y:S02]  /*0c90*/  FFMA R3, R3, 0.5, R14 ;  /* 0x3f00000003037823 */ /* 0x000fe4000000000e */
[----:B------:R-:W0:Y:S02]  /*0ca0*/  LDC.64 R14, c[0x0][0x390] ;  /* 0x0000e400ff0e7b82 */ /* 0x000e240000000a00 */
[----:B------:R-:W-:-:S05]  /*0cb0*/  FMUL R0, R3, 255 ;  /* 0x437f000003007820 */ /* 0x000fca0000400000 */
[----:B------:R-:W-:Y:S01]  /*0cc0*/  FMNMX R16, R0, 255, PT ;  /* 0x437f000000107809 */ /* 0x000fe20003800000 */
[----:B------:R-:W1:Y:S05]  /*0cd0*/  LDC.64 R2, c[0x0][0x380] ;  /* 0x0000e000ff027b82 */ /* 0x000e6a0000000a00 */
[----:B------:R-:W2:Y:S02]  /*0ce0*/  F2I.U32.TRUNC.NTZ R16, R16 ;  /* 0x0000001000107305 */ /* 0x000ea4000020f000 */
[C---:B--2---:R-:W-:Y:S02]  /*0cf0*/  PRMT R0, R16.reuse, R17, 0xffff ;  /* 0x0000ffff10007416 */ /* 0x044fe40000000011 */
[----:B------:R-:W-:Y:S01]  /*0d00*/  PRMT R17, R16, 0x3340, R16 ;  /* 0x0000334010117816 */ /* 0x000fe20000000010 */
[----:B-1----:R-:W-:-:S03]  /*0d10*/  IMAD.WIDE R2, R11, 0x4, R2 ;  /* 0x000000040b027825 */ /* 0x002fc600078e0202 */
[----:B------:R-:W-:-:S05]  /*0d20*/  PRMT R17, R17, 0x5410, R0 ;  /* 0x0000541011117816 */ /* 0x000fca0000000000 */
[----:B------:R1:W-:Y:S04]  /*0d30*/  STG.E desc[UR4][R2.64], R17 ;  /* 0x0000001102007986 */ /* 0x0003e8000c101904 */
[----:B0-----:R1:W5:Y:S02]  /*0d40*/  LDG.E R0, desc[UR4][R14.64] ;  /* 0x000000040e007981 */ /* 0x001364000c1e1900 */
.L_x_4:
[----:B------:R-:W-:Y:S05]  /*0d50*/  BSYNC.RECONVERGENT B0 ;  /* 0x0000000000007941 */ /* 0x000fea0003800200 */
.L_x_3:
[----:B-1---5:R-:W-:Y:S02]  /*0d60*/  I2FP.F32.S32 R14, R0 ;  /* 0x00000000000e7245 */ /* 0x022fe40000201400 */
[----:B------:R-:W-:Y:S02]  /*0d70*/  IADD3 R10, PT, PT, R10, 0x1, RZ ;  /* 0x000000010a0a7810 */ /* 0x000fe40007ffe0ff */
[C---:B------:R-:W-:Y:S02]  /*0d80*/  FSETP.GEU.AND P0, PT, R9.reuse, R14, PT ;  /* 0x0000000e0900720b */ /* 0x040fe40003f0e000 */
[----:B------:R-:W-:Y:S02]  /*0d90*/  I2FP.F32.S32 R2, R10 ;  /* 0x0000000a00027245 */ /* 0x000fe40000201400 */
[----:B------:R-:W-:-:S04]  /*0da0*/  FSEL R3, R9, R14, !P0 ;  /* 0x0000000e09037208 */ /* 0x000fc80004000000 */
[----:B------:R-:W-:-:S13]  /*0db0*/  FSETP.GT.AND P0, PT, R3, R2, PT ;  /* 0x000000020300720b */ /* 0x000fda0003f04000 */
[----:B------:R-:W-:Y:S05]  /*0dc0*/  @P0 BRA `(.L_x_14) ;  /* 0xfffffff400280947 */ /* 0x000fea000383ffff */
[----:B------:R-:W-:Y:S05]  /*0dd0*/  BSYNC.RECONVERGENT B1 ;  /* 0x0000000000017941 */ /* 0x000fea0003800200 */
.L_x_2:
[----:B------:R-:W0:Y:S02]  /*0de0*/  LDC.64 R2, c[0x0][0x388] ;  /* 0x0000e200ff027b82 */ /* 0x000e240000000a00 */
[----:B0-----:R0:W5:Y:S02]  /*0df0*/  LDG.E R14, desc[UR4][R2.64] ;  /* 0x00000004020e7981 */ /* 0x001164000c1e1900 */
.L_x_1:
[----:B------:R-:W-:Y:S05]  /*0e00*/  BSYNC.RECONVERGENT B2 ;  /* 0x0000000000027941 */ /* 0x000fea0003800200 */
.L_x_0:
[----:B0----5:R-:W-:Y:S02]  /*0e10*/  I2FP.F32.S32 R3, R14 ;  /* 0x0000000e00037245 */ /* 0x021fe40000201400 */
[----:B------:R-:W-:Y:S02]  /*0e20*/  IADD3 R7, PT, PT, R7, 0x1, RZ ;  /* 0x0000000107077810 */ /* 0x000fe40007ffe0ff */
[C---:B------:R-:W-:Y:S02]  /*0e30*/  FSETP.GEU.AND P0, PT, R4.reuse, R3, PT ;  /* 0x000000030400720b */ /* 0x040fe40003f0e000 */
[----:B------:R-:W-:Y:S02]  /*0e40*/  I2FP.F32.S32 R2, R7 ;  /* 0x0000000700027245 */ /* 0x000fe40000201400 */
[----:B------:R-:W-:-:S04]  /*0e50*/  FSEL R3, R4, R3, !P0 ;  /* 0x0000000304037208 */ /* 0x000fc80004000000 */
[----:B------:R-:W-:-:S13]  /*0e60*/  FSETP.GT.AND P0, PT, R3, R2, PT ;  /* 0x000000020300720b */ /* 0x000fda0003f04000 */
[----:B------:R-:W-:Y:S05]  /*0e70*/  @P0 BRA `(.L_x_15) ;  /* 0xfffffff000dc0947 */ /* 0x000fea000383ffff */
[----:B------:R-:W-:Y:S05]  /*0e80*/  EXIT ;  /* 0x000000000000794d */ /* 0x000fea0003800000 */
        .weak           $__internal_0_$__cuda_sm20_sqrt_rn_f32_slowpath
        .type           $__internal_0_$__cuda_sm20_sqrt_rn_f32_slowpath,@function
        .size           $__internal_0_$__cuda_sm20_sqrt_rn_f32_slowpath,($__internal_1_$__cuda_sm3x_div_rn_noftz_f32_slowpath - $__internal_0_$__cuda_sm20_sqrt_rn_f32_slowpath)
$__internal_0_$__cuda_sm20_sqrt_rn_f32_slowpath:
[----:B------:R-:W-:-:S13]  /*0e90*/  LOP3.LUT P0, RZ, R15, 0x7fffffff, RZ, 0xc0, !PT ;  /* 0x7fffffff0fff7812 */ /* 0x000fda000780c0ff */
[----:B------:R-:W-:Y:S05]  /*0ea0*/  @!P0 BRA `(.L_x_16) ;  /* 0x0000000000448947 */ /* 0x000fea0003800000 */
[----:B------:R-:W-:Y:S01]  /*0eb0*/  FSETP.GEU.FTZ.AND P0, PT, R15, RZ, PT ;  /* 0x000000ff0f00720b */ /* 0x000fe20003f1e000 */
[----:B------:R-:W-:-:S12]  /*0ec0*/  IMAD.MOV.U32 R14, RZ, RZ, R15 ;  /* 0x000000ffff0e7224 */ /* 0x000fd800078e000f */
[----:B------:R-:W-:Y:S01]  /*0ed0*/  @!P0 MOV R15, 0x7fffffff ;  /* 0x7fffffff000f8802 */ /* 0x000fe20000000f00 */
[----:B------:R-:W-:Y:S06]  /*0ee0*/  @!P0 BRA `(.L_x_16) ;  /* 0x0000000000348947 */ /* 0x000fec0003800000 */
[----:B------:R-:W-:-:S13]  /*0ef0*/  FSETP.GTU.FTZ.AND P0, PT, |R14|, +INF , PT ;  /* 0x7f8000000e00780b */ /* 0x000fda0003f1c200 */
[----:B------:R-:W-:Y:S01]  /*0f00*/  @P0 FADD.FTZ R15, R14, 1 ;  /* 0x3f8000000e0f0421 */ /* 0x000fe20000010000 */
[----:B------:R-:W-:Y:S06]  /*0f10*/  @P0 BRA `(.L_x_16) ;  /* 0x0000000000280947 */ /* 0x000fec0003800000 */
[----:B------:R-:W-:-:S13]  /*0f20*/  FSETP.NEU.FTZ.AND P0, PT, |R14|, +INF , PT ;  /* 0x7f8000000e00780b */ /* 0x000fda0003f1d200 */
[----:B------:R-:W-:-:S04]  /*0f30*/  @P0 FFMA R17, R14, 1.84467440737095516160e+19, RZ ;  /* 0x5f8000000e110823 */ /* 0x000fc800000000ff */
[----:B------:R-:W0:Y:S02]  /*0f40*/  @P0 MUFU.RSQ R24, R17 ;  /* 0x0000001100180308 */ /* 0x000e240000001400 */
[----:B0-----:R-:W-:Y:S01]  /*0f50*/  @P0 FMUL.FTZ R26, R17, R24 ;  /* 0x00000018111a0220 */ /* 0x001fe20000410000 */
[----:B------:R-:W-:-:S03]  /*0f60*/  @P0 FMUL.FTZ R24, R24, 0.5 ;  /* 0x3f00000018180820 */ /* 0x000fc60000410000 */
[----:B------:R-:W-:-:S04]  /*0f70*/  @P0 FADD.FTZ R15, -R26, -RZ ;  /* 0x800000ff1a0f0221 */ /* 0x000fc80000010100 */
[----:B------:R-:W-:Y:S01]  /*0f80*/  @P0 FFMA R19, R26, R15, R17 ;  /* 0x0000000f1a130223 */ /* 0x000fe20000000011 */
[----:B------:R-:W-:-:S03]  /*0f90*/  @!P0 MOV R15, R14 ;  /* 0x0000000e000f8202 */ /* 0x000fc60000000f00 */
[----:B------:R-:W-:-:S04]  /*0fa0*/  @P0 FFMA R19, R19, R24, R26 ;  /* 0x0000001813130223 */ /* 0x000fc8000000001a */
[----:B------:R-:W-:-:S07]  /*0fb0*/  @P0 FMUL.FTZ R15, R19, 2.3283064365386962891e-10 ;  /* 0x2f800000130f0820 */ /* 0x000fce0000410000 */
.L_x_16:
[----:B------:R-:W-:Y:S02]  /*0fc0*/  IMAD.MOV.U32 R24, RZ, RZ, R15 ;  /* 0x000000ffff187224 */ /* 0x000fe400078e000f */
[----:B------:R-:W-:Y:S01]  /*0fd0*/  HFMA2 R15, -RZ, RZ, 0, 0 ;  /* 0x00000000ff0f7431 */ /* 0x000fe200000001ff */
[----:B------:R-:W-:-:S04]  /*0fe0*/  MOV R14, R16 ;  /* 0x00000010000e7202 */ /* 0x000fc80000000f00 */
[----:B------:R-:W-:Y:S05]  /*0ff0*/  RET.REL.NODEC R14 `(_ZN4flex14fragmentShaderEP6uchar4PiS2_P6float4P4int3PNS_8fragmentEP6float3S2_SA_SA_SA_) ;  /* 0xfffffff00e007950 */ /* 0x000fea0003c3ffff */
        .weak           $__internal_1_$__cuda_sm3x_div_rn_noftz_f32_slowpath
        .type           $__internal_1_$__cuda_sm3x_div_rn_noftz_f32_slowpath,@function
        .size           $__internal_1_$__cuda_sm3x_div_rn_noftz_f32_slowpath,(.L_x_97 - $__internal_1_$__cuda_sm3x_div_rn_noftz_f32_slowpath)
$__internal_1_$__cuda_sm3x_div_rn_noftz_f32_slowpath:
[----:B------:R-:W-:Y:S01]  /*1000*/  SHF.R.U32.HI R15, RZ, 0x17, R24 ;  /* 0x00000017ff0f7819 */ /* 0x000fe20000011618 */
[----:B------:R-:W-:Y:S01]  /*1010*/  BSSY.RECONVERGENT B4, `(.L_x_17) ;  /* 0x0000063000047945 */ /* 0x000fe20003800200 */
[----:B------:R-:W-:Y:S02]  /*1020*/  SHF.R.U32.HI R26, RZ, 0x17, R14 ;  /* 0x00000017ff1a7819 */ /* 0x000fe4000001160e */
[----:B------:R-:W-:Y:S02]  /*1030*/  LOP3.LUT R15, R15, 0xff, RZ, 0xc0, !PT ;  /* 0x000000ff0f0f7812 */ /* 0x000fe400078ec0ff */
[----:B------:R-:W-:Y:S02]  /*1040*/  LOP3.LUT R26, R26, 0xff, RZ, 0xc0, !PT ;  /* 0x000000ff1a1a7812 */ /* 0x000fe400078ec0ff */
[----:B------:R-:W-:Y:S01]  /*1050*/  MOV R27, R24 ;  /* 0x00000018001b7202 */ /* 0x000fe20000000f00 */
[----:B------:R-:W-:Y:S01]  /*1060*/  VIADD R29, R15, 0xffffffff ;  /* 0xffffffff0f1d7836 */ /* 0x000fe20000000000 */
[----:B------:R-:W-:-:S04]  /*1070*/  IADD3 R28, PT, PT, R26, -0x1, RZ ;  /* 0xffffffff1a1c7810 */ /* 0x000fc80007ffe0ff */
[----:B------:R-:W-:-:S04]  /*1080*/  ISETP.GT.U32.AND P0, PT, R29, 0xfd, PT ;  /* 0x000000fd1d00780c */ /* 0x000fc80003f04070 */
[----:B------:R-:W-:-:S13]  /*1090*/  ISETP.GT.U32.OR P0, PT, R28, 0xfd, P0 ;  /* 0x000000fd1c00780c */ /* 0x000fda0000704470 */
[----:B------:R-:W-:Y:S01]  /*10a0*/  @!P0 IMAD.MOV.U32 R21, RZ, RZ, RZ ;  /* 0x000000ffff158224 */ /* 0x000fe200078e00ff */
[----:B------:R-:W-:Y:S06]  /*10b0*/  @!P0 BRA `(.L_x_18) ;  /* 0x00000000005c8947 */ /* 0x000fec0003800000 */
[----:B------:R-:W-:Y:S02]  /*10c0*/  FSETP.GTU.FTZ.AND P0, PT, |R14|, +INF , PT ;  /* 0x7f8000000e00780b */ /* 0x000fe40003f1c200 */
[----:B------:R-:W-:-:S04]  /*10d0*/  FSETP.GTU.FTZ.AND P1, PT, |R24|, +INF , PT ;  /* 0x7f8000001800780b */ /* 0x000fc80003f3c200 */
[----:B------:R-:W-:-:S13]  /*10e0*/  PLOP3.LUT P0, PT, P0, P1, PT, 0xf8, 0x8f ;  /* 0x00000000008f781c */ /* 0x000fda0000703f70 */
[----:B------:R-:W-:Y:S05]  /*10f0*/  @P0 BRA `(.L_x_19) ;  /* 0x00000004004c0947 */ /* 0x000fea0003800000 */
[----:B------:R-:W-:-:S13]  /*1100*/  LOP3.LUT P0, RZ, R27, 0x7fffffff, R14, 0xc8, !PT ;  /* 0x7fffffff1bff7812 */ /* 0x000fda000780c80e */
[----:B------:R-:W-:Y:S05]  /*1110*/  @!P0 BRA `(.L_x_20) ;  /* 0x00000004003c8947 */ /* 0x000fea0003800000 */
[----:B------:R-:W-:Y:S02]  /*1120*/  FSETP.NEU.FTZ.AND P2, PT, |R14|, +INF , PT ;  /* 0x7f8000000e00780b */ /* 0x000fe40003f5d200 */
[----:B------:R-:W-:Y:S02]  /*1130*/  FSETP.NEU.FTZ.AND P1, PT, |R24|, +INF , PT ;  /* 0x7f8000001800780b */ /* 0x000fe40003f3d200 */
[----:B------:R-:W-:-:S11]  /*1140*/  FSETP.NEU.FTZ.AND P0, PT, |R14|, +INF , PT ;  /* 0x7f8000000e00780b */ /* 0x000fd60003f1d200 */
[----:B------:R-:W-:Y:S05]  /*1150*/  @!P1 BRA !P2, `(.L_x_20) ;  /* 0x00000004002c9947 */ /* 0x000fea0005000000 */
[----:B------:R-:W-:-:S04]  /*1160*/  LOP3.LUT P2, RZ, R14, 0x7fffffff, RZ, 0xc0, !PT ;  /* 0x7fffffff0eff7812 */ /* 0x000fc8000784c0ff */
[----:B------:R-:W-:-:S13]  /*1170*/  PLOP3.LUT P1, PT, P1, P2, PT, 0x2f, 0xf2 ;  /* 0x0000000000f2781c */ /* 0x000fda0000f24577 */
[----:B------:R-:W-:Y:S05]  /*1180*/  @P1 BRA `(.L_x_21) ;  /* 0x0000000400181947 */ /* 0x000fea0003800000 */
[----:B------:R-:W-:-:S04]  /*1190*/  LOP3.LUT P1, RZ, R27, 0x7fffffff, RZ, 0xc0, !PT ;  /* 0x7fffffff1bff7812 */ /* 0x000fc8000782c0ff */
[----:B------:R-:W-:-:S13]  /*11a0*/  PLOP3.LUT P0, PT, P0, P1, PT, 0x2f, 0xf2 ;  /* 0x0000000000f2781c */ /* 0x000fda0000702577 */
[----:B------:R-:W-:Y:S05]  /*11b0*/  @P0 BRA `(.L_x_22) ;  /* 0x0000000400000947 */ /* 0x000fea0003800000 */
[----:B------:R-:W-:Y:S02]  /*11c0*/  ISETP.GE.AND P0, PT, R28, RZ, PT ;  /* 0x000000ff1c00720c */ /* 0x000fe40003f06270 */
[----:B------:R-:W-:-:S11]  /*11d0*/  ISETP.GE.AND P1, PT, R29, RZ, PT ;  /* 0x000000ff1d00720c */ /* 0x000fd60003f26270 */
[----:B------:R-:W-:Y:S01]  /*11e0*/  @P0 MOV R21, RZ ;  /* 0x000000ff00150202 */ /* 0x000fe20000000f00 */
[----:B------:R-:W-:Y:S01]  /*11f0*/  @!P0 FFMA R14, R14, 1.84467440737095516160e+19, RZ ;  /* 0x5f8000000e0e8823 */ /* 0x000fe200000000ff */
[----:B------:R-:W-:Y:S01]  /*1200*/  @!P0 MOV R21, 0xffffffc0 ;  /* 0xffffffc000158802 */ /* 0x000fe20000000f00 */
[----:B------:R-:W-:-:S04]  /*1210*/  @!P1 FFMA R27, R24, 1.84467440737095516160e+19, RZ ;  /* 0x5f800000181b9823 */ /* 0x000fc800000000ff */
[----:B------:R-:W-:-:S07]  /*1220*/  @!P1 VIADD R21, R21, 0x40 ;  /* 0x0000004015159836 */ /* 0x000fce0000000000 */
.L_x_18:
[----:B------:R-:W-:Y:S01]  /*1230*/  LEA R28, R15, 0xc0800000, 0x17 ;  /* 0xc08000000f1c7811 */ /* 0x000fe200078eb8ff */
[----:B------:R-:W-:Y:S01]  /*1240*/  BSSY.RECONVERGENT B5, `(.L_x_23) ;  /* 0x0000036000057945 */ /* 0x000fe20003800200 */
[----:B------:R-:W-:Y:S02]  /*1250*/  IADD3 R26, PT, PT, R26, -0x7f, RZ ;  /* 0xffffff811a1a7810 */ /* 0x000fe40007ffe0ff */
[----:B------:R-:W-:-:S03]  /*1260*/  IADD3 R29, PT, PT, -R28, R27, RZ ;  /* 0x0000001b1c1d7210 */ /* 0x000fc60007ffe1ff */
[----:B------:R-:W-:Y:S01]  /*1270*/  IMAD R14, R26, -0x800000, R14 ;  /* 0xff8000001a0e7824 */ /* 0x000fe200078e020e */
[----:B------:R-:W0:Y:S01]  /*1280*/  MUFU.RCP R28, R29 ;  /* 0x0000001d001c7308 */ /* 0x000e220000001000 */
[----:B------:R-:W-:-:S04]  /*1290*/  FADD.FTZ R27, -R29, -RZ ;  /* 0x800000ff1d1b7221 */ /* 0x000fc80000010100 */
[----:B0-----:R-:W-:-:S04]  /*12a0*/  FFMA R29, R28, R27, 1 ;  /* 0x3f8000001c1d7423 */ /* 0x001fc8000000001b */
[----:B------:R-:W-:Y:S01]  /*12b0*/  FFMA R29, R28, R29, R28 ;  /* 0x0000001d1c1d7223 */ /* 0x000fe2000000001c */
[----:B------:R-:W-:-:S03]  /*12c0*/  IADD3 R28, PT, PT, R26, 0x7f, -R15 ;  /* 0x0000007f1a1c7810 */ /* 0x000fc60007ffe80f */
[----:B------:R-:W-:Y:S02]  /*12d0*/  FFMA R26, R14, R29, RZ ;  /* 0x0000001d0e1a7223 */ /* 0x000fe400000000ff */
[----:B------:R-:W-:Y:S02]  /*12e0*/  IMAD.IADD R21, R28, 0x1, R21 ;  /* 0x000000011c157824 */ /* 0x000fe400078e0215 */
[----:B------:R-:W-:-:S04]  /*12f0*/  FFMA R15, R27, R26, R14 ;  /* 0x0000001a1b0f7223 */ /* 0x000fc8000000000e */
[----:B------:R-:W-:-:S04]  /*1300*/  FFMA R26, R29, R15, R26 ;  /* 0x0000000f1d1a7223 */ /* 0x000fc8000000001a */
[----:B------:R-:W-:-:S04]  /*1310*/  FFMA R27, R27, R26, R14 ;  /* 0x0000001a1b1b7223 */ /* 0x000fc8000000000e */
[----:B------:R-:W-:-:S05]  /*1320*/  FFMA R14, R29, R27, R26 ;  /* 0x0000001b1d0e7223 */ /* 0x000fca000000001a */
[----:B------:R-:W-:-:S04]  /*1330*/  SHF.R.U32.HI R15, RZ, 0x17, R14 ;  /* 0x00000017ff0f7819 */ /* 0x000fc8000001160e */
[----:B------:R-:W-:-:S04]  /*1340*/  LOP3.LUT R28, R15, 0xff, RZ, 0xc0, !PT ;  /* 0x000000ff0f1c7812 */ /* 0x000fc800078ec0ff */
[----:B------:R-:W-:-:S04]  /*1350*/  IADD3 R15, PT, PT, R28, R21, RZ ;  /* 0x000000151c0f7210 */ /* 0x000fc80007ffe0ff */
[----:B------:R-:W-:-:S04]  /*1360*/  IADD3 R28, PT, PT, R15, -0x1, RZ ;  /* 0xffffffff0f1c7810 */ /* 0x000fc80007ffe0ff */
[----:B------:R-:W-:-:S13]  /*1370*/  ISETP.GE.U32.AND P0, PT, R28, 0xfe, PT ;  /* 0x000000fe1c00780c */ /* 0x000fda0003f06070 */
[----:B------:R-:W-:Y:S05]  /*1380*/  @!P0 BRA `(.L_x_24) ;  /* 0x0000000000808947 */ /* 0x000fea0003800000 */
[----:B------:R-:W-:-:S13]  /*1390*/  ISETP.GT.AND P0, PT, R15, 0xfe, PT ;  /* 0x000000fe0f00780c */ /* 0x000fda0003f04270 */
[----:B------:R-:W-:Y:S05]  /*13a0*/  @P0 BRA `(.L_x_25) ;  /* 0x00000000006c0947 */ /* 0x000fea0003800000 */
[----:B------:R-:W-:-:S13]  /*13b0*/  ISETP.GE.AND P0, PT, R15, 0x1, PT ;  /* 0x000000010f00780c */ /* 0x000fda0003f06270 */
[----:B------:R-:W-:Y:S05]  /*13c0*/  @P0 BRA `(.L_x_26) ;  /* 0x0000000000740947 */ /* 0x000fea0003800000 */
[----:B------:R-:W-:Y:S02]  /*13d0*/  ISETP.GE.AND P0, PT, R15, -0x18, PT ;  /* 0xffffffe80f00780c */ /* 0x000fe40003f06270 */
[----:B------:R-:W-:-:S11]  /*13e0*/  LOP3.LUT R14, R14, 0x80000000, RZ, 0xc0, !PT ;  /* 0x800000000e0e7812 */ /* 0x000fd600078ec0ff */
[----:B------:R-:W-:Y:S05]  /*13f0*/  @!P0 BRA `(.L_x_26) ;  /* 0x0000000000688947 */ /* 0x000fea0003800000 */
[CCC-:B------:R-:W-:Y:S01]  /*1400*/  FFMA.RZ R28, R29.reuse, R27.reuse, R26.reuse ;  /* 0x0000001b1d1c7223 */ /* 0x1c0fe2000000c01a */
[CCC-:B------:R-:W-:Y:S01]  /*1410*/  FFMA.RP R21, R29.reuse, R27.reuse, R26.reuse ;  /* 0x0000001b1d157223 */ /* 0x1c0fe2000000801a */
[----:B------:R-:W-:Y:S01]  /*1420*/  FFMA.RM R26, R29, R27, R26 ;  /* 0x0000001b1d1a7223 */ /* 0x000fe2000000401a */
[C---:B------:R-:W-:Y:S02]  /*1430*/  ISETP.NE.AND P2, PT, R15.reuse, RZ, PT ;  /* 0x000000ff0f00720c */ /* 0x040fe40003f45270 */
[----:B------:R-:W-:Y:S01]  /*1440*/  LOP3.LUT R27, R28, 0x7fffff, RZ, 0xc0, !PT ;  /* 0x007fffff1c1b7812 */ /* 0x000fe200078ec0ff */
[C---:B------:R-:W-:Y:S01]  /*1450*/  VIADD R28, R15.reuse, 0x20 ;  /* 0x000000200f1c7836 */ /* 0x040fe20000000000 */
[----:B------:R-:W-:Y:S02]  /*1460*/  ISETP.NE.AND P1, PT, R15, RZ, PT ;  /* 0x000000ff0f00720c */ /* 0x000fe40003f25270 */
[----:B------:R-:W-:Y:S02]  /*1470*/  LOP3.LUT R27, R27, 0x800000, RZ, 0xfc, !PT ;  /* 0x008000001b1b7812 */ /* 0x000fe400078efcff */
[----:B------:R-:W-:-:S02]  /*1480*/  IADD3 R15, PT, PT, -R15, RZ, RZ ;  /* 0x000000ff0f0f7210 */ /* 0x000fc40007ffe1ff */
[----:B------:R-:W-:Y:S02]  /*1490*/  SHF.L.U32 R28, R27, R28, RZ ;  /* 0x0000001c1b1c7219 */ /* 0x000fe400000006ff */
[----:B------:R-:W-:Y:S02]  /*14a0*/  FSETP.NEU.FTZ.AND P0, PT, R21, R26, PT ;  /* 0x0000001a1500720b */ /* 0x000fe40003f1d000 */
[----:B------:R-:W-:Y:S02]  /*14b0*/  SEL R26, R15, RZ, P2 ;  /* 0x000000ff0f1a7207 */ /* 0x000fe40001000000 */
[----:B------:R-:W-:Y:S02]  /*14c0*/  ISETP.NE.AND P1, PT, R28, RZ, P1 ;  /* 0x000000ff1c00720c */ /* 0x000fe40000f25270 */
[----:B------:R-:W-:Y:S02]  /*14d0*/  SHF.R.U32.HI R26, RZ, R26, R27 ;  /* 0x0000001aff1a7219 */ /* 0x000fe4000001161b */
[----:B------:R-:W-:-:S02]  /*14e0*/  PLOP3.LUT P0, PT, P0, P1, PT, 0xf8, 0x8f ;  /* 0x00000000008f781c */ /* 0x000fc40000703f70 */
[----:B------:R-:W-:Y:S02]  /*14f0*/  SHF.R.U32.HI R28, RZ, 0x1, R26 ;  /* 0x00000001ff1c7819 */ /* 0x000fe4000001161a */
[----:B------:R-:W-:-:S04]  /*1500*/  SEL R15, RZ, 0x1, !P0 ;  /* 0x00000001ff0f7807 */ /* 0x000fc80004000000 */
[----:B------:R-:W-:-:S04]  /*1510*/  LOP3.LUT R15, R15, 0x1, R28, 0xf8, !PT ;  /* 0x000000010f0f7812 */ /* 0x000fc800078ef81c */
[----:B------:R-:W-:-:S04]  /*1520*/  LOP3.LUT R15, R15, R26, RZ, 0xc0, !PT ;  /* 0x0000001a0f0f7212 */ /* 0x000fc800078ec0ff */
[----:B------:R-:W-:-:S04]  /*1530*/  IADD3 R15, PT, PT, R28, R15, RZ ;  /* 0x0000000f1c0f7210 */ /* 0x000fc80007ffe0ff */
[----:B------:R-:W-:Y:S01]  /*1540*/  LOP3.LUT R14, R15, R14, RZ, 0xfc, !PT ;  /* 0x0000000e0f0e7212 */ /* 0x000fe200078efcff */
[----:B------:R-:W-:Y:S06]  /*1550*/  BRA `(.L_x_26) ;  /* 0x0000000000107947 */ /* 0x000fec0003800000 */
.L_x_25:
[----:B------:R-:W-:-:S04]  /*1560*/  LOP3.LUT R14, R14, 0x80000000, RZ, 0xc0, !PT ;  /* 0x800000000e0e7812 */ /* 0x000fc800078ec0ff */
[----:B------:R-:W-:Y:S01]  /*1570*/  LOP3.LUT R14, R14, 0x7f800000, RZ, 0xfc, !PT ;  /* 0x7f8000000e0e7812 */ /* 0x000fe200078efcff */
[----:B------:R-:W-:Y:S06]  /*1580*/  BRA `(.L_x_26) ;  /* 0x0000000000047947 */ /* 0x000fec0003800000 */
.L_x_24:
[----:B------:R-:W-:-:S07]  /*1590*/  IMAD R14, R21, 0x800000, R14 ;  /* 0x00800000150e7824 */ /* 0x000fce00078e020e */
.L_x_26:
[----:B------:R-:W-:Y:S05]  /*15a0*/  BSYNC.RECONVERGENT B5 ;  /* 0x0000000000057941 */ /* 0x000fea0003800200 */
.L_x_23:
[----:B------:R-:W-:Y:S05]  /*15b0*/  BRA `(.L_x_27) ;  /* 0x0000000000207947 */ /* 0x000fea0003800000 */
.L_x_22:
[----:B------:R-:W-:-:S04]  /*15c0*/  LOP3.LUT R14, R27, 0x80000000, R14, 0x48, !PT ;  /* 0x800000001b0e7812 */ /* 0x000fc800078e480e */
[----:B------:R-:W-:Y:S01]  /*15d0*/  LOP3.LUT R14, R14, 0x7f800000, RZ, 0xfc, !PT ;  /* 0x7f8000000e0e7812 */ /* 0x000fe200078efcff */
[----:B------:R-:W-:Y:S06]  /*15e0*/  BRA `(.L_x_27) ;  /* 0x0000000000147947 */ /* 0x000fec0003800000 */
.L_x_21:
[----:B------:R-:W-:Y:S01]  /*15f0*/  LOP3.LUT R14, R27, 0x80000000, R14, 0x48, !PT ;  /* 0x800000001b0e7812 */ /* 0x000fe200078e480e */
[----:B------:R-:W-:Y:S06]  /*1600*/  BRA `(.L_x_27) ;  /* 0x00000000000c7947 */ /* 0x000fec0003800000 */
.L_x_20:
[----:B------:R-:W0:Y:S01]  /*1610*/  MUFU.RSQ R14, -QNAN ;  /* 0xffc00000000e7908 */ /* 0x000e220000001400 */
[----:B------:R-:W-:Y:S05]  /*1620*/  BRA `(.L_x_27) ;  /* 0x0000000000047947 */ /* 0x000fea0003800000 */
.L_x_19:
[----:B------:R-:W-:-:S07]  /*1630*/  FADD.FTZ R14, R14, R24 ;  /* 0x000000180e0e7221 */ /* 0x000fce0000010000 */
.L_x_27:
[----:B------:R-:W-:Y:S05]  /*1640*/  BSYNC.RECONVERGENT B4 ;  /* 0x0000000000047941 */ /* 0x000fea0003800200 */
.L_x_17:
[----:B------:R-:W-:Y:S01]  /*1650*/  HFMA2 R15, -RZ, RZ, 0, 0 ;  /* 0x00000000ff0f7431 */ /* 0x000fe200000001ff */
[----:B0-----:R-:W-:Y:S02]  /*1660*/  MOV R21, R14 ;  /* 0x0000000e00157202 */ /* 0x001fe40000000f00 */
[----:B------:R-:W-:-:S04]  /*1670*/  MOV R14, R19 ;  /* 0x00000013000e7202 */ /* 0x000fc80000000f00 */
[----:B------:R-:W-:Y:S05]  /*1680*/  RET.REL.NODEC R14 `(_ZN4flex14fragmentShaderEP6uchar4PiS2_P6float4P4int3PNS_8fragmentEP6float3S2_SA_SA_SA_) ;  /* 0xffffffe80e5c7950 */ /* 0x000fea0003c3ffff */
.L_x_28:
[----:B------:R-:W-:-:S00]  /*1690*/  BRA `(.L_x_28) ;  /* 0xfffffffc00fc7947 */ /* 0x000fc0000383ffff */
[----:B------:R-:W-:-:S00]  /*16a0*/  NOP ;  /* 0x0000000000007918 */ /* 0x000fc00000000000 */
        /* <DEDUP_REMOVED lines=13> */
.L_x_97:


//--------------------- .text._ZN4flex17rasterizeTriangleEPiS0_P6float4P4int3PNS_8fragmentEP6float3S0_Pb --------------------------
	.section	.text._ZN4flex17rasterizeTriangleEPiS0_P6float4P4int3PNS_8fragmentEP6float3S0_Pb,"ax",@progbits
	.align	128
        .global         _ZN4flex17rasterizeTriangleEPiS0_P6float4P4int3PNS_8fragmentEP6float3S0_Pb
        .type           _ZN4flex17rasterizeTriangleEPiS0_P6float4P4int3PNS_8fragmentEP6float3S0_Pb,@function
        .size           _ZN4flex17rasterizeTriangleEPiS0_P6float4P4int3PNS_8fragmentEP6float3S0_Pb,(.L_x_98 - _ZN4flex17rasterizeTriangleEPiS0_P6float4P4int3PNS_8fragmentEP6float3S0_Pb)
        .other          _ZN4flex17rasterizeTriangleEPiS0_P6float4P4int3PNS_8fragmentEP6float3S0_Pb,@"STO_CUDA_ENTRY STV_DEFAULT"
_ZN4flex17rasterizeTriangleEPiS0_P6float4P4int3PNS_8fragmentEP6float3S0_Pb:
.text._ZN4flex17rasterizeTriangleEPiS0_P6float4P4int3PNS_8fragmentEP6float3S0_Pb:
[----:B------:R-:W-:Y:S01]  /*0000*/  LDC R1, c[0x0][0x37c] ;  /* 0x0000df00ff017b82 */ /* 0x000fe20000000800 */
[----:B------:R-:W0:Y:S07]  /*0010*/  S2R R11, SR_CTAID.X ;  /* 0x00000000000b7919 */ /* 0x000e2e0000002500 */
[----:B------:R-:W0:Y:S01]  /*0020*/  LDC.64 R2, c[0x0][0x398] ;  /* 0x0000e600ff027b82 */ /* 0x000e220000000a00 */
[----:B------:R-:W1:Y:S07]  /*0030*/  LDCU.64 UR4, c[0x0][0x358] ;  /* 0x00006b00ff0477ac */ /* 0x000e6e0008000a00 */
[----:B------:R-:W1:Y:S08]  /*0040*/  LDC.64 R4, c[0x0][0x3b8] ;  /* 0x0000ee00ff047b82 */ /* 0x000e700000000a00 */
[----:B------:R-:W2:Y:S01]  /*0050*/  LDC.64 R14, c[0x0][0x390] ;  /* 0x0000e400ff0e7b82 */ /* 0x000ea20000000a00 */
[----:B0-----:R-:W-:Y:S01]  /*0060*/  IMAD.WIDE.U32 R2, R11, 0xc, R2 ;  /* 0x0000000c0b027825 */ /* 0x001fe200078e0002 */
[----:B-1----:R-:W3:Y:S04]  /*0070*/  LDG.E.U8 R4, desc[UR4][R4.64] ;  /* 0x0000000404047981 */ /* 0x002ee8000c1e1100 */
[----:B------:R-:W2:Y:S04]  /*0080*/  LDG.E R7, desc[UR4][R2.64] ;  /* 0x0000000402077981 */ /* 0x000ea8000c1e1900 */
[----:B------:R-:W4:Y:S04]  /*0090*/  LDG.E R9, desc[UR4][R2.64+0x4] ;  /* 0x0000040402097981 */ /* 0x000f28000c1e1900 */
[----:B------:R-:W4:Y:S01]  /*00a0*/  LDG.E R13, desc[UR4][R2.64+0x8] ;  /* 0x00000804020d7981 */ /* 0x000f22000c1e1900 */
[----:B---3--:R-:W-:Y:S01]  /*00b0*/  ISETP.NE.AND P0, PT, R4, RZ, PT ;  /* 0x000000ff0400720c */ /* 0x008fe20003f05270 */
[----:B--2---:R-:W-:-:S04]  /*00c0*/  IMAD.WIDE R6, R7, 0x10, R14 ;  /* 0x0000001007067825 */ /* 0x004fc800078e020e */
[--C-:B----4-:R-:W-:Y:S02]  /*00d0*/  IMAD.WIDE R8, R9, 0x10, R14.reuse ;  /* 0x0000001009087825 */ /* 0x110fe400078e020e */
[----:B------:R-:W5:Y:S02]  /*00e0*/  LDG.E.64 R6, desc[UR4][R6.64] ;  /* 0x0000000406067981 */ /* 0x000f64000c1e1b00 */
[----:B------:R-:W-:Y:S02]  /*00f0*/  IMAD.WIDE R14, R13, 0x10, R14 ;  /* 0x000000100d0e7825 */ /* 0x000fe400078e020e */
[----:B------:R-:W5:Y:S04]  /*0100*/  LDG.E.64 R8, desc[UR4][R8.64] ;  /* 0x0000000408087981 */ /* 0x000f68000c1e1b00 */
[----:B------:R-:W5:Y:S01]  /*0110*/  LDG.E.64 R14, desc[UR4][R14.64] ;  /* 0x000000040e0e7981 */ /* 0x000f62000c1e1b00 */
[----:B------:R-:W-:Y:S05]  /*0120*/  @!P0 BRA `(.L_x_29) ;  /* 0x0000000000208947 */ /* 0x000fea0003800000 */
[C---:B-----5:R-:W-:Y:S01]  /*0130*/  FADD R0, -R6.reuse, R8 ;  /* 0x0000000806007221 */ /* 0x060fe20000000100 */
[C---:B------:R-:W-:Y:S01]  /*0140*/  FADD R5, -R7.reuse, R15 ;  /* 0x0000000f07057221 */ /* 0x040fe20000000100 */
[----:B------:R-:W-:Y:S01]  /*0150*/  FADD R2, -R7, R9 ;  /* 0x0000000907027221 */ /* 0x000fe20000000100 */
[----:B------:R-:W-:Y:S02]  /*0160*/  FADD R3, -R6, R14 ;  /* 0x0000000e06037221 */ /* 0x000fe40000000100 */
[----:B------:R-:W-:Y:S02]  /*0170*/  FMUL R0, R0, R5 ;  /* 0x0000000500007220 */ /* 0x000fe40000400000 */
[----:B------:R-:W-:-:S05]  /*0180*/  FMUL R3, R2, R3 ;  /* 0x0000000302037220 */ /* 0x000fca0000400000 */
[----:B------:R-:W-:-:S13]  /*0190*/  FSETP.GEU.AND P0, PT, R0, R3, PT ;  /* 0x000000030000720b */ /* 0x000fda0003f0e000 */
[----:B------:R-:W-:Y:S05]  /*01a0*/  @!P0 EXIT ;  /* 0x000000000000894d */ /* 0x000fea0003800000 */
.L_x_29:
[----:B------:R-:W0:Y:S08]  /*01b0*/  LDC.64 R2, c[0x0][0x380] ;  /* 0x0000e000ff027b82 */ /* 0x000e300000000a00 */
[----:B------:R-:W1:Y:S01]  /*01c0*/  LDC.64 R4, c[0x0][0x388] ;  /* 0x0000e200ff047b82 */ /* 0x000e620000000a00 */
[----:B0-----:R-:W2:Y:S04]  /*01d0*/  LDG.E R2, desc[UR4][R2.64] ;  /* 0x0000000402027981 */ /* 0x001ea8000c1e1900 */
[----:B-1----:R-:W3:Y:S01]  /*01e0*/  LDG.E R4, desc[UR4][R4.64] ;  /* 0x0000000404047981 */ /* 0x002ee2000c1e1900 */
[----:B-----5:R-:W0:Y:S01]  /*01f0*/  F2F.F64.F32 R20, R8 ;  /* 0x0000000800147310 */ /* 0x020e220000201800 */
[----:B------:R-:W-:Y:S01]  /*0200*/  IMAD.MOV.U32 R12, RZ, RZ, 0x0 ;  /* 0x00000000ff0c7424 */ /* 0x000fe200078e00ff */
[----:B------:R-:W-:Y:S01]  /*0210*/  BSSY.RECONVERGENT B2, `(.L_x_30) ;  /* 0x00000cb000027945 */ /* 0x000fe20003800200 */
[----:B------:R-:W-:-:S05]  /*0220*/  IMAD.MOV.U32 R13, RZ, RZ, 0x3fe00000 ;  /* 0x3fe00000ff0d7424 */ /* 0x000fca00078e00ff */
[----:B------:R-:W1:Y:S01]  /*0230*/  F2F.F64.F32 R26, R14 ;  /* 0x0000000e001a7310 */ /* 0x000e620000201800 */
[----:B0-----:R-:W-:-:S07]  /*0240*/  DFMA R20, R20, R12, 0.5 ;  /* 0x3fe000001414742b */ /* 0x001fce000000000c */
[----:B------:R-:W0:Y:S01]  /*0250*/  F2F.F64.F32 R18, R6 ;  /* 0x0000000600127310 */ /* 0x000e220000201800 */
[----:B-1----:R-:W-:-:S07]  /*0260*/  DFMA R26, R26, R12, 0.5 ;  /* 0x3fe000001a1a742b */ /* 0x002fce000000000c */
[----:B------:R-:W1:Y:S01]  /*0270*/  F2F.F64.F32 R24, R9 ;  /* 0x0000000900187310 */ /* 0x000e620000201800 */
[----:B0-----:R-:W-:-:S07]  /*0280*/  DFMA R18, R18, R12, 0.5 ;  /* 0x3fe000001212742b */ /* 0x001fce000000000c */
[----:B------:R-:W0:Y:S01]  /*0290*/  F2F.F64.F32 R28, R15 ;  /* 0x0000000f001c7310 */ /* 0x000e220000201800 */
[----:B-1----:R-:W-:-:S07]  /*02a0*/  DFMA R24, R24, R12, 0.5 ;  /* 0x3fe000001818742b */ /* 0x002fce000000000c */
[----:B------:R-:W1:Y:S01]  /*02b0*/  F2F.F64.F32 R6, R7 ;  /* 0x0000000700067310 */ /* 0x000e620000201800 */
[-C--:B0-----:R-:W-:Y:S02]  /*02c0*/  DFMA R28, R28, R12.reuse, 0.5 ;  /* 0x3fe000001c1c742b */ /* 0x081fe4000000000c */
[----:B-1----:R-:W-:-:S05]  /*02d0*/  DFMA R12, R6, R12, 0.5 ;  /* 0x3fe00000060c742b */ /* 0x002fca000000000c */
[----:B--2---:R-:W0:Y:S02]  /*02e0*/  I2F.F64 R16, R2 ;  /* 0x0000000200107312 */ /* 0x004e240000201c00 */
[C---:B0-----:R-:W-:Y:S02]  /*02f0*/  DMUL R22, R16.reuse, R20 ;  /* 0x0000001410167228 */ /* 0x041fe40000000000 */
[----:B------:R-:W-:-:S04]  /*0300*/  DMUL R26, R16, R26 ;  /* 0x0000001a101a7228 */ /* 0x000fc80000000000 */
[----:B---3--:R-:W0:Y:S01]  /*0310*/  I2F.F64 R20, R4 ;  /* 0x0000000400147312 */ /* 0x008e220000201c00 */
[----:B------:R-:W-:-:S07]  /*0320*/  DMUL R18, R18, R16 ;  /* 0x0000001012127228 */ /* 0x000fce0000000000 */
[----:B------:R-:W-:Y:S01]  /*0330*/  F2F.F32.F64 R3, R22 ;  /* 0x0000001600037310 */ /* 0x000fe20000301000 */
[----:B0-----:R-:W-:-:S07]  /*0340*/  DMUL R24, R20, R24 ;  /* 0x0000001814187228 */ /* 0x001fce0000000000 */
[----:B------:R-:W0:Y:S01]  /*0350*/  F2F.F32.F64 R0, R26 ;  /* 0x0000001a00007310 */ /* 0x000e220000301000 */
[----:B------:R-:W-:Y:S02]  /*0360*/  DMUL R28, R20, R28 ;  /* 0x0000001c141c7228 */ /* 0x000fe40000000000 */
[----:B------:R-:W-:Y:S01]  /*0370*/  DMUL R12, R12, R20 ;  /* 0x000000140c0c7228 */ /* 0x000fe20000000000 */
[----:B------:R-:W-:-:S04]  /*0380*/  I2FP.F32.S32 R20, R2 ;  /* 0x0000000200147245 */ /* 0x000fc80000201400 */
[----:B------:R-:W1:Y:S01]  /*0390*/  F2F.F32.F64 R19, R18 ;  /* 0x0000001200137310 */ /* 0x000e620000301000 */
[----:B0-----:R-:W-:-:S07]  /*03a0*/  FSETP.GT.AND P0, PT, R3, R0, PT ;  /* 0x000000000300720b */ /* 0x001fce0003f04000 */
[----:B------:R-:W-:Y:S01]  /*03b0*/  F2F.F32.F64 R5, R24 ;  /* 0x0000001800057310 */ /* 0x000fe20000301000 */
[CC--:B------:R-:W-:Y:S02]  /*03c0*/  FSETP.GEU.AND P2, PT, R3.reuse, R0.reuse, PT ;  /* 0x000000000300720b */ /* 0x0c0fe40003f4e000 */
[CC--:B------:R-:W-:Y:S02]  /*03d0*/  FSEL R6, R3.reuse, R0.reuse, P0 ;  /* 0x0000000003067208 */ /* 0x0c0fe40000000000 */
[----:B------:R-:W-:Y:S02]  /*03e0*/  FSEL R14, R3, R0, !P2 ;  /* 0x00000000030e7208 */ /* 0x000fe40005000000 */
[-C--:B-1----:R-:W-:Y:S01]  /*03f0*/  FSETP.GEU.AND P1, PT, R6, R19.reuse, PT ;  /* 0x000000130600720b */ /* 0x082fe20003f2e000 */
[----:B------:R-:W0:Y:S01]  /*0400*/  F2F.F32.F64 R10, R28 ;  /* 0x0000001c000a7310 */ /* 0x000e220000301000 */
[----:B------:R-:W-:Y:S02]  /*0410*/  FSETP.GT.AND P2, PT, R14, R19, PT ;  /* 0x000000130e00720b */ /* 0x000fe40003f44000 */
[----:B------:R-:W-:-:S02]  /*0420*/  FSEL R16, R19, R6, !P1 ;  /* 0x0000000613107208 */ /* 0x000fc40004800000 */
[----:B------:R-:W-:-:S03]  /*0430*/  FSEL R14, R19, R14, P2 ;  /* 0x0000000e130e7208 */ /* 0x000fc60001000000 */
[----:B------:R-:W1:Y:S01]  /*0440*/  F2F.F32.F64 R21, R12 ;  /* 0x0000000c00157310 */ /* 0x000e620000301000 */
[----:B0-----:R-:W-:-:S07]  /*0450*/  FSETP.GT.AND P0, PT, R5, R10, PT ;  /* 0x0000000a0500720b */ /* 0x001fce0003f04000 */
[----:B------:R-:W0:Y:S01]  /*0460*/  F2I.TRUNC.NTZ R7, R16 ;  /* 0x0000001000077305 */ /* 0x000e22000020f100 */
[----:B------:R-:W-:-:S04]  /*0470*/  FSEL R8, R5, R10, P0 ;  /* 0x0000000a05087208 */ /* 0x000fc80000000000 */
[----:B-1----:R-:W-:-:S04]  /*0480*/  FSETP.GEU.AND P0, PT, R8, R21, PT ;  /* 0x000000150800720b */ /* 0x002fc80003f0e000 */
[----:B------:R-:W-:Y:S02]  /*0490*/  FSEL R6, R21, R8, !P0 ;  /* 0x0000000815067208 */ /* 0x000fe40004000000 */
[----:B0-----:R0:W1:Y:S01]  /*04a0*/  I2F.F64 R8, R7 ;  /* 0x0000000700087312 */ /* 0x0010620000201c00 */
[----:B------:R-:W-:-:S04]  /*04b0*/  I2FP.F32.S32 R15, R7 ;  /* 0x00000007000f7245 */ /* 0x000fc80000201400 */
[----:B------:R-:W-:-:S03]  /*04c0*/  FSETP.GT.AND P0, PT, R16, R15, PT ;  /* 0x0000000f1000720b */ /* 0x000fc60003f04000 */
[----:B------:R-:W2:Y:S01]  /*04d0*/  F2I.TRUNC.NTZ R17, R6 ;  /* 0x0000000600117305 */ /* 0x000ea2000020f100 */
[----:B0-----:R-:W-:-:S05]  /*04e0*/  VIADD R7, R2, 0xffffffff ;  /* 0xffffffff02077836 */ /* 0x001fca0000000000 */
[----:B------:R-:W-:Y:S01]  /*04f0*/  I2FP.F32.S32 R7, R7 ;  /* 0x0000000700077245 */ /* 0x000fe20000201400 */
[----:B-1----:R-:W-:-:S06]  /*0500*/  DADD R8, R8, 1 ;  /* 0x3ff0000008087429 */ /* 0x002fcc0000000000 */
[----:B------:R0:W1:Y:S01]  /*0510*/  @P0 F2F.F32.F64 R16, R8 ;  /* 0x0000000800100310 */ /* 0x0000620000301000 */
[C---:B------:R-:W-:Y:S02]  /*0520*/  FSETP.GEU.AND P0, PT, R14.reuse, RZ, PT ;  /* 0x000000ff0e00720b */ /* 0x040fe40003f0e000 */
[----:B--2---:R-:W-:Y:S02]  /*0530*/  I2FP.F32.S32 R15, R17 ;  /* 0x00000011000f7245 */ /* 0x004fe40000201400 */
[----:B------:R-:W-:Y:S02]  /*0540*/  FSEL R14, R14, RZ, P0 ;  /* 0x000000ff0e0e7208 */ /* 0x000fe40000000000 */
[----:B------:R-:W-:Y:S01]  /*0550*/  FSETP.GT.AND P1, PT, R6, R15, PT ;  /* 0x0000000f0600720b */ /* 0x000fe20003f24000 */
[----:B------:R-:W2:Y:S01]  /*0560*/  I2F.F64 R12, R17 ;  /* 0x00000011000c7312 */ /* 0x000ea20000201c00 */
[----:B0-----:R-:W-:Y:S01]  /*0570*/  VIADD R9, R4, 0xffffffff ;  /* 0xffffffff04097836 */ /* 0x001fe20000000000 */
[----:B-1----:R-:W-:-:S06]  /*0580*/  FSETP.GT.AND P0, PT, R16, R7, PT ;  /* 0x000000071000720b */ /* 0x002fcc0003f04000 */
[----:B------:R-:W-:Y:S01]  /*0590*/  F2I.TRUNC.NTZ R14, R14 ;  /* 0x0000000e000e7305 */ /* 0x000fe2000020f100 */
[----:B------:R-:W-:Y:S02]  /*05a0*/  I2FP.F32.S32 R9, R9 ;  /* 0x0000000900097245 */ /* 0x000fe40000201400 */
[----:B------:R-:W-:Y:S01]  /*05b0*/  FSEL R7, R7, R16, P0 ;  /* 0x0000001007077208 */ /* 0x000fe20000000000 */
[----:B--2---:R-:W-:-:S05]  /*05c0*/  DADD R12, R12, 1 ;  /* 0x3ff000000c0c7429 */ /* 0x004fca0000000000 */
[----:B------:R-:W0:Y:S08]  /*05d0*/  F2I.TRUNC.NTZ R7, R7 ;  /* 0x0000000700077305 */ /* 0x000e30000020f100 */
[----:B------:R-:W1:Y:S01]  /*05e0*/  @P1 F2F.F32.F64 R6, R12 ;  /* 0x0000000c00061310 */ /* 0x000e620000301000 */
[----:B------:R-:W-:-:S04]  /*05f0*/  FSETP.GEU.AND P1, PT, R5, R10, PT ;  /* 0x0000000a0500720b */ /* 0x000fc80003f2e000 */
[----:B------:R-:W-:-:S04]  /*0600*/  FSEL R8, R5, R10, !P1 ;  /* 0x0000000a05087208 */ /* 0x000fc80004800000 */
[----:B------:R-:W-:-:S04]  /*0610*/  FSETP.GT.AND P0, PT, R8, R21, PT ;  /* 0x000000150800720b */ /* 0x000fc80003f04000 */
[----:B------:R-:W-:-:S04]  /*0620*/  FSEL R8, R21, R8, P0 ;  /* 0x0000000815087208 */ /* 0x000fc80000000000 */
[----:B------:R-:W-:-:S04]  /*0630*/  FSETP.GEU.AND P0, PT, R8, RZ, PT ;  /* 0x000000ff0800720b */ /* 0x000fc80003f0e000 */
[----:B------:R-:W-:Y:S01]  /*0640*/  FSEL R17, R8, RZ, P0 ;  /* 0x000000ff08117208 */ /* 0x000fe20000000000 */
[----:B0-----:R-:W-:Y:S01]  /*0650*/  IMAD.IADD R8, R7, 0x1, -R14 ;  /* 0x0000000107087824 */ /* 0x001fe200078e0a0e */
[----:B-1----:R-:W-:-:S04]  /*0660*/  FSETP.GT.AND P0, PT, R6, R9, PT ;  /* 0x000000090600720b */ /* 0x002fc80003f04000 */
[----:B------:R-:W-:Y:S01]  /*0670*/  I2FP.F32.S32 R8, R8 ;  /* 0x0000000800087245 */ /* 0x000fe20000201400 */
[----:B------:R-:W-:Y:S01]  /*0680*/  F2I.TRUNC.NTZ R17, R17 ;  /* 0x0000001100117305 */ /* 0x000fe2000020f100 */
[----:B------:R-:W-:-:S03]  /*0690*/  FSEL R9, R9, R6, P0 ;  /* 0x0000000609097208 */ /* 0x000fc60000000000 */
[----:B------:R-:W-:-:S04]  /*06a0*/  FMUL R13, R8, 0.0625 ;  /* 0x3d800000080d7820 */ /* 0x000fc80000400000 */
[----:B------:R-:W0:Y:S08]  /*06b0*/  F2I.TRUNC.NTZ R6, R9 ;  /* 0x0000000900067305 */ /* 0x000e30000020f100 */
[----:B------:R-:W1:Y:S01]  /*06c0*/  F2I.TRUNC.NTZ R15, R13 ;  /* 0x0000000d000f7305 */ /* 0x000e62000020f100 */
[----:B0-----:R-:W-:-:S05]  /*06d0*/  IMAD.IADD R8, R6, 0x1, -R17 ;  /* 0x0000000106087824 */ /* 0x001fca00078e0a11 */
[----:B------:R-:W-:Y:S02]  /*06e0*/  I2FP.F32.S32 R12, R8 ;  /* 0x00000008000c7245 */ /* 0x000fe40000201400 */
[----:B-1----:R-:W0:Y:S01]  /*06f0*/  I2F.F64 R6, R15 ;  /* 0x0000000f00067312 */ /* 0x002e220000201c00 */
[----:B------:R-:W-:Y:S02]  /*0700*/  I2FP.F32.S32 R8, R15 ;  /* 0x0000000f00087245 */ /* 0x000fe40000201400 */
[----:B------:R-:W-:Y:S02]  /*0710*/  FMUL R16, R12, 0.0625 ;  /* 0x3d8000000c107820 */ /* 0x000fe40000400000 */
[----:B------:R-:W1:Y:S01]  /*0720*/  S2R R12, SR_TID.X ;  /* 0x00000000000c7919 */ /* 0x000e620000002100 */
[----:B------:R-:W-:Y:S02]  /*0730*/  FSETP.GT.AND P0, PT, R13, R8, PT ;  /* 0x000000080d00720b */ /* 0x000fe40003f04000 */
[----:B------:R-:W2:Y:S01]  /*0740*/  F2I.TRUNC.NTZ R18, R16 ;  /* 0x0000001000127305 */ /* 0x000ea2000020f100 */
[----:B0-----:R-:W-:-:S10]  /*0750*/  DADD R6, R6, 1 ;  /* 0x3ff0000006067429 */ /* 0x001fd40000000000 */
[----:B------:R-:W0:Y:S01]  /*0760*/  @P0 F2F.F32.F64 R13, R6 ;  /* 0x00000006000d0310 */ /* 0x000e220000301000 */
[----:B--2---:R-:W-:-:S04]  /*0770*/  I2FP.F32.S32 R23, R18 ;  /* 0x0000001200177245 */ /* 0x004fc80000201400 */
[----:B------:R-:W-:-:S03]  /*0780*/  FSETP.GT.AND P0, PT, R16, R23, PT ;  /* 0x000000171000720b */ /* 0x000fc60003f04000 */
[----:B------:R-:W2:Y:S01]  /*0790*/  I2F.F64 R8, R18 ;  /* 0x0000001200087312 */ /* 0x000ea20000201c00 */
[----:B-1----:R-:W-:-:S07]  /*07a0*/  LOP3.LUT R15, R12, 0xf, RZ, 0xc0, !PT ;  /* 0x0000000f0c0f7812 */ /* 0x002fce00078ec0ff */
[----:B0-----:R-:W0:Y:S01]  /*07b0*/  F2I.TRUNC.NTZ R13, R13 ;  /* 0x0000000d000d7305 */ /* 0x001e22000020f100 */
[----:B--2---:R-:W-:-:S07]  /*07c0*/  DADD R8, R8, 1 ;  /* 0x3ff0000008087429 */ /* 0x004fce0000000000 */
[----:B------:R-:W1:Y:S01]  /*07d0*/  @P0 F2F.F32.F64 R16, R8 ;  /* 0x0000000800100310 */ /* 0x000e620000301000 */
[----:B0-----:R-:W-:-:S04]  /*07e0*/  IMAD R14, R13, R15, R14 ;  /* 0x0000000f0d0e7224 */ /* 0x001fc800078e020e */
[----:B------:R-:W-:Y:S01]  /*07f0*/  IMAD.IADD R15, R13, 0x1, R14 ;  /* 0x000000010d0f7824 */ /* 0x000fe200078e020e */
[----:B------:R-:W-:-:S04]  /*0800*/  I2FP.F32.S32 R6, R14 ;  /* 0x0000000e00067245 */ /* 0x000fc80000201400 */
[----:B------:R-:W-:-:S04]  /*0810*/  I2FP.F32.S32 R15, R15 ;  /* 0x0000000f000f7245 */ /* 0x000fc80000201400 */
[CC--:B------:R-:W-:Y:S01]  /*0820*/  FSETP.GEU.AND P0, PT, R15.reuse, R20.reuse, PT ;  /* 0x000000140f00720b */ /* 0x0c0fe20003f0e000 */
[----:B-1----:R-:W0:Y:S03]  /*0830*/  F2I.TRUNC.NTZ R16, R16 ;  /* 0x0000001000107305 */ /* 0x002e26000020f100 */
[----:B------:R-:W-:-:S04]  /*0840*/  FSEL R7, R15, R20, !P0 ;  /* 0x000000140f077208 */ /* 0x000fc80004000000 */
[----:B------:R-:W-:Y:S02]  /*0850*/  FSETP.GT.AND P0, PT, R7, R6, PT ;  /* 0x000000060700720b */ /* 0x000fe40003f04000 */
[----:B------:R-:W-:-:S05]  /*0860*/  SHF.R.U32.HI R6, RZ, 0x4, R12 ;  /* 0x00000004ff067819 */ /* 0x000fca000001160c */
[----:B0-----:R-:W-:-:S06]  /*0870*/  IMAD R17, R16, R6, R17 ;  /* 0x0000000610117224 */ /* 0x001fcc00078e0211 */
[----:B------:R-:W-:Y:S05]  /*0880*/  @!P0 BRA `(.L_x_31) ;  /* 0x00000004008c8947 */ /* 0x000fea0003800000 */
[----:B------:R-:W-:Y:S01]  /*0890*/  FADD R20, -R3, R0 ;  /* 0x0000000003147221 */ /* 0x000fe20000000100 */
[--C-:B------:R-:W-:Y:S01]  /*08a0*/  FADD R3, R21, -R10.reuse ;  /* 0x8000000a15037221 */ /* 0x100fe20000000000 */
[----:B------:R-:W-:Y:S02]  /*08b0*/  IMAD.IADD R23, R16, 0x1, R17 ;  /* 0x0000000110177824 */ /* 0x000fe400078e0211 */
[----:B------:R-:W-:Y:S01]  /*08c0*/  FADD R18, R5, -R10 ;  /* 0x8000000a05127221 */ /* 0x000fe20000000000 */
[----:B------:R-:W-:Y:S01]  /*08d0*/  FADD R19, R19, -R0 ;  /* 0x8000000013137221 */ /* 0x000fe20000000000 */
[----:B------:R-:W-:Y:S01]  /*08e0*/  FMUL R3, R20, R3 ;  /* 0x0000000314037220 */ /* 0x000fe20000400000 */
[----:B------:R-:W-:Y:S01]  /*08f0*/  FADD R21, -R21, R10 ;  /* 0x0000000a15157221 */ /* 0x000fe20000000100 */
[----:B------:R-:W-:Y:S01]  /*0900*/  IMAD.MOV.U32 R22, RZ, RZ, R14 ;  /* 0x000000ffff167224 */ /* 0x000fe200078e000e */
[----:B------:R-:W-:Y:S01]  /*0910*/  I2FP.F32.S32 R23, R23 ;  /* 0x0000001700177245 */ /* 0x000fe20000201400 */
[----:B------:R-:W-:-:S07]  /*0920*/  FFMA R24, R18, R19, R3 ;  /* 0x0000001312187223 */ /* 0x000fce0000000003 */
.L_x_42:
[----:B------:R-:W-:Y:S01]  /*0930*/  I2FP.F32.S32 R6, R4 ;  /* 0x0000000400067245 */ /* 0x000fe20000201400 */
[----:B------:R-:W-:Y:S01]  /*0940*/  BSSY.RECONVERGENT B1, `(.L_x_32) ;  /* 0x0000050000017945 */ /* 0x000fe20003800200 */
[----:B------:R-:W-:Y:S02]  /*0950*/  I2FP.F32.S32 R3, R17 ;  /* 0x0000001100037245 */ /* 0x000fe40000201400 */
[----:B------:R-:W-:-:S04]  /*0960*/  FSETP.GEU.AND P0, PT, R23, R6, PT ;  /* 0x000000061700720b */ /* 0x000fc80003f0e000 */
[----:B------:R-:W-:-:S04]  /*0970*/  FSEL R6, R23, R6, !P0 ;  /* 0x0000000617067208 */ /* 0x000fc80004000000 */
[----:B------:R-:W-:-:S13]  /*0980*/  FSETP.GT.AND P0, PT, R6, R3, PT ;  /* 0x000000030600720b */ /* 0x000fda0003f04000 */
[----:B------:R-:W-:Y:S05]  /*0990*/  @!P0 BRA `(.L_x_33) ;  /* 0x0000000400288947 */ /* 0x000fea0003800000 */
[----:B------:R-:W0:Y:S01]  /*09a0*/  I2F.F64 R2, R22 ;  /* 0x0000001600027312 */ /* 0x000e220000201c00 */
[----:B------:R-:W-:Y:S01]  /*09b0*/  BSSY.RECONVERGENT B0, `(.L_x_34) ;  /* 0x0000046000007945 */ /* 0x000fe20003800200 */
[----:B------:R-:W-:Y:S01]  /*09c0*/  IMAD.MOV.U32 R25, RZ, RZ, R17 ;  /* 0x000000ffff197224 */ /* 0x000fe200078e0011 */
[----:B0-----:R-:W-:-:S10]  /*09d0*/  DADD R2, R2, 0.5 ;  /* 0x3fe0000002027429 */ /* 0x001fd40000000000 */
[----:B------:R-:W0:Y:S02]  /*09e0*/  F2F.F32.F64 R3, R2 ;  /* 0x0000000200037310 */ /* 0x000e240000301000 */
[----:B0-----:R-:W-:-:S04]  /*09f0*/  FADD R26, -R0, R3 ;  /* 0x00000003001a7221 */ /* 0x001fc80000000100 */
[-C--:B------:R-:W-:Y:S01]  /*0a00*/  FMUL R27, R18, R26.reuse ;  /* 0x0000001a121b7220 */ /* 0x080fe20000400000 */
[----:B------:R-:W-:-:S07]  /*0a10*/  FMUL R26, R21, R26 ;  /* 0x0000001a151a7220 */ /* 0x000fce0000400000 */
.L_x_41:
[----:B------:R-:W0:Y:S01]  /*0a20*/  I2F.F64 R2, R25 ;  /* 0x0000001900027312 */ /* 0x000e220000201c00 */
[----:B------:R-:W-:Y:S07]  /*0a30*/  BSSY.RECONVERGENT B3, `(.L_x_35) ;  /* 0x0000011000037945 */ /* 0x000fee0003800200 */
[----:B------:R-:W1:Y:S01]  /*0a40*/  MUFU.RCP R7, R24 ;  /* 0x0000001800077308 */ /* 0x000e620000001000 */
[----:B0-----:R-:W-:-:S10]  /*0a50*/  DADD R2, R2, 0.5 ;  /* 0x3fe0000002027429 */ /* 0x001fd40000000000 */
[----:B------:R-:W0:Y:S01]  /*0a60*/  F2F.F32.F64 R3, R2 ;  /* 0x0000000200037310 */ /* 0x000e220000301000 */
[----:B-1----:R-:W-:-:S04]  /*0a70*/  FFMA R8, -R24, R7, 1 ;  /* 0x3f80000018087423 */ /* 0x002fc80000000107 */
[----:B------:R-:W-:Y:S01]  /*0a80*/  FFMA R8, R7, R8, R7 ;  /* 0x0000000807087223 */ /* 0x000fe20000000007 */
[----:B0-----:R-:W-:-:S04]  /*0a90*/  FADD R6, -R10, R3 ;  /* 0x000000030a067221 */ /* 0x001fc80000000100 */
[----:B------:R-:W-:-:S04]  /*0aa0*/  FFMA R5, R20, R6, R27 ;  /* 0x0000000614057223 */ /* 0x000fc8000000001b */
[----:B------:R-:W0:Y:S01]  /*0ab0*/  FCHK P0, R5, R24 ;  /* 0x0000001805007302 */ /* 0x000e220000000000 */
[----:B------:R-:W-:-:S04]  /*0ac0*/  FFMA R29, R5, R8, RZ ;  /* 0x00000008051d7223 */ /* 0x000fc800000000ff */
[----:B------:R-:W-:-:S04]  /*0ad0*/  FFMA R7, -R24, R29, R5 ;  /* 0x0000001d18077223 */ /* 0x000fc80000000105 */
[----:B------:R-:W-:Y:S01]  /*0ae0*/  FFMA R29, R8, R7, R29 ;  /* 0x00000007081d7223 */ /* 0x000fe2000000001d */
[----:B0-----:R-:W-:Y:S06]  /*0af0*/  @!P0 BRA `(.L_x_36) ;  /* 0x0000000000108947 */ /* 0x001fec0003800000 */
[----:B------:R-:W-:Y:S01]  /*0b00*/  IMAD.MOV.U32 R2, RZ, RZ, R5 ;  /* 0x000000ffff027224 */ /* 0x000fe200078e0005 */
[----:B------:R-:W-:-:S07]  /*0b10*/  MOV R5, 0xb30 ;  /* 0x00000b3000057802 */ /* 0x000fce0000000f00 */
[----:B------:R-:W-:Y:S05]  /*0b20*/  CALL.REL.NOINC `($__internal_2_$__cuda_sm3x_div_rn_noftz_f32_slowpath) ;  /* 0x00000004000c7944 */ /* 0x000fea0003c00000 */
[----:B------:R-:W-:-:S07]  /*0b30*/  IMAD.MOV.U32 R29, RZ, RZ, R31 ;  /* 0x000000ffff1d7224 */ /* 0x000fce00078e001f */
.L_x_36:
[----:B------:R-:W-:Y:S05]  /*0b40*/  BSYNC.RECONVERGENT B3 ;  /* 0x0000000000037941 */ /* 0x000fea0003800200 */
.L_x_35:
[----:B------:R-:W0:Y:S01]  /*0b50*/  MUFU.RCP R3, R24 ;  /* 0x0000001800037308 */ /* 0x000e220000001000 */
[----:B------:R-:W-:Y:S01]  /*0b60*/  FFMA R5, R19, R6, R26 ;  /* 0x0000000613057223 */ /* 0x000fe2000000001a */
[----:B------:R-:W-:Y:S06]  /*0b70*/  BSSY.RECONVERGENT B3, `(.L_x_37) ;  /* 0x000000b000037945 */ /* 0x000fec0003800200 */
[----:B------:R-:W1:Y:S01]  /*0b80*/  FCHK P0, R5, R24 ;  /* 0x0000001805007302 */ /* 0x000e620000000000 */
[----:B0-----:R-:W-:-:S04]  /*0b90*/  FFMA R2, -R24, R3, 1 ;  /* 0x3f80000018027423 */ /* 0x001fc80000000103 */
[----:B------:R-:W-:-:S04]  /*0ba0*/  FFMA R2, R3, R2, R3 ;  /* 0x0000000203027223 */ /* 0x000fc80000000003 */
[----:B------:R-:W-:-:S04]  /*0bb0*/  FFMA R3, R2, R5, RZ ;  /* 0x0000000502037223 */ /* 0x000fc800000000ff */
[----:B------:R-:W-:-:S04]  /*0bc0*/  FFMA R6, -R24, R3, R5 ;  /* 0x0000000318067223 */ /* 0x000fc80000000105 */
[----:B------:R-:W-:Y:S01]  /*0bd0*/  FFMA R31, R2, R6, R3 ;  /* 0x00000006021f7223 */ /* 0x000fe20000000003 */
[----:B-1----:R-:W-:Y:S06]  /*0be0*/  @!P0 BRA `(.L_x_38) ;  /* 0x00000000000c8947 */ /* 0x002fec0003800000 */
[----:B------:R-:W-:Y:S01]  /*0bf0*/  IMAD.MOV.U32 R2, RZ, RZ, R5 ;  /* 0x000000ffff027224 */ /* 0x000fe200078e0005 */
[----:B------:R-:W-:-:S07]  /*0c00*/  MOV R5, 0xc20 ;  /* 0x00000c2000057802 */ /* 0x000fce0000000f00 */
[----:B------:R-:W-:Y:S05]  /*0c10*/  CALL.REL.NOINC `($__internal_2_$__cuda_sm3x_div_rn_noftz_f32_slowpath) ;  /* 0x0000000000d07944 */ /* 0x000fea0003c00000 */
.L_x_38:
[----:B------:R-:W-:Y:S05]  /*0c20*/  BSYNC.RECONVERGENT B3 ;  /* 0x0000000000037941 */ /* 0x000fea0003800200 */
.L_x_37:
[----:B------:R-:W-:Y:S01]  /*0c30*/  FADD R2, -R29, 1 ;  /* 0x3f8000001d027421 */ /* 0x000fe20000000100 */
[----:B------:R-:W-:Y:S03]  /*0c40*/  BSSY.RECONVERGENT B3, `(.L_x_39) ;  /* 0x0000015000037945 */ /* 0x000fe60003800200 */
[----:B------:R-:W-:-:S05]  /*0c50*/  FADD R35, R2, -R31 ;  /* 0x8000001f02237221 */ /* 0x000fca0000000000 */
[----:B------:R-:W-:-:S04]  /*0c60*/  FSETP.GE.AND P0, PT, R35, RZ, PT ;  /* 0x000000ff2300720b */ /* 0x000fc80003f06000 */
[----:B------:R-:W-:-:S04]  /*0c70*/  FSETP.GE.AND P0, PT, R31, RZ, P0 ;  /* 0x000000ff1f00720b */ /* 0x000fc80000706000 */
[----:B------:R-:W-:-:S13]  /*0c80*/  FSETP.LTU.OR P0, PT, R29, RZ, !P0 ;  /* 0x000000ff1d00720b */ /* 0x000fda0004709400 */
[----:B------:R-:W-:Y:S05]  /*0c90*/  @P0 BRA `(.L_x_40) ;  /* 0x00000000003c0947 */ /* 0x000fea0003800000 */
[----:B------:R-:W0:Y:S08]  /*0ca0*/  LDC.64 R2, c[0x0][0x380] ;  /* 0x0000e000ff027b82 */ /* 0x000e300000000a00 */
[----:B------:R-:W1:Y:S08]  /*0cb0*/  LDC.64 R4, c[0x0][0x3a8] ;  /* 0x0000ea00ff047b82 */ /* 0x000e700000000a00 */
[----:B------:R-:W2:Y:S01]  /*0cc0*/  LDC.64 R8, c[0x0][0x3b0] ;  /* 0x0000ec00ff087b82 */ /* 0x000ea20000000a00 */
[----:B0-----:R-:W3:Y:S02]  /*0cd0*/  LDG.E R6, desc[UR4][R2.64] ;  /* 0x0000000402067981 */ /* 0x001ee4000c1e1900 */
[----:B---3--:R-:W-:-:S04]  /*0ce0*/  IMAD R7, R6, R25, R22 ;  /* 0x0000001906077224 */ /* 0x008fc800078e0216 */
[----:B-1----:R-:W-:-:S05]  /*0cf0*/  IMAD.WIDE R6, R7, 0xc, R4 ;  /* 0x0000000c07067825 */ /* 0x002fca00078e0204 */
[----:B------:R0:W-:Y:S04]  /*0d00*/  STG.E desc[UR4][R6.64], R29 ;  /* 0x0000001d06007986 */ /* 0x0001e8000c101904 */
[----:B------:R0:W-:Y:S04]  /*0d10*/  STG.E desc[UR4][R6.64+0x4], R31 ;  /* 0x0000041f06007986 */ /* 0x0001e8000c101904 */
[----:B------:R0:W-:Y:S04]  /*0d20*/  STG.E desc[UR4][R6.64+0x8], R35 ;  /* 0x0000082306007986 */ /* 0x0001e8000c101904 */
[----:B------:R-:W3:Y:S01]  /*0d30*/  LDG.E R28, desc[UR4][R2.64] ;  /* 0x00000004021c7981 */ /* 0x000ee2000c1e1900 */
[----:B------:R-:W1:Y:S01]  /*0d40*/  LDC.64 R4, c[0x0][0x388] ;  /* 0x0000e200ff047b82 */ /* 0x000e620000000a00 */
[----:B---3--:R-:W-:-:S04]  /*0d50*/  IMAD R33, R28, R25, R22 ;  /* 0x000000191c217224 */ /* 0x008fc800078e0216 */
[----:B--2---:R-:W-:-:S05]  /*0d60*/  IMAD.WIDE R8, R33, 0x4, R8 ;  /* 0x0000000421087825 */ /* 0x004fca00078e0208 */
[----:B------:R0:W-:Y:S04]  /*0d70*/  STG.E desc[UR4][R8.64], R11 ;  /* 0x0000000b08007986 */ /* 0x0001e8000c101904 */
[----:B-1----:R0:W5:Y:S02]  /*0d80*/  LDG.E R4, desc[UR4][R4.64] ;  /* 0x0000000404047981 */ /* 0x002164000c1e1900 */
.L_x_40:
[----:B------:R-:W-:Y:S05]  /*0d90*/  BSYNC.RECONVERGENT B3 ;  /* 0x0000000000037941 */ /* 0x000fea0003800200 */
.L_x_39:
[----:B0----5:R-:W-:Y:S01]  /*0da0*/  I2FP.F32.S32 R6, R4 ;  /* 0x0000000400067245 */ /* 0x021fe20000201400 */
[----:B------:R-:W-:-:S03]  /*0db0*/  VIADD R25, R25, 0x1 ;  /* 0x0000000119197836 */ /* 0x000fc60000000000 */
[CC--:B------:R-:W-:Y:S02]  /*0dc0*/  FSETP.GEU.AND P0, PT, R23.reuse, R6.reuse, PT ;  /* 0x000000061700720b */ /* 0x0c0fe40003f0e000 */
[----:B------:R-:W-:Y:S02]  /*0dd0*/  I2FP.F32.S32 R2, R25 ;  /* 0x0000001900027245 */ /* 0x000fe40000201400 */
[----:B------:R-:W-:-:S04]  /*0de0*/  FSEL R3, R23, R6, !P0 ;  /* 0x0000000617037208 */ /* 0x000fc80004000000 */
[----:B------:R-:W-:-:S13]  /*0df0*/  FSETP.GT.AND P0, PT, R3, R2, PT ;  /* 0x000000020300720b */ /* 0x000fda0003f04000 */
[----:B------:R-:W-:Y:S05]  /*0e00*/  @P0 BRA `(.L_x_41) ;  /* 0xfffffffc00040947 */ /* 0x000fea000383ffff */
[----:B------:R-:W-:Y:S05]  /*0e10*/  BSYNC.RECONVERGENT B0 ;  /* 0x0000000000007941 */ /* 0x000fea0003800200 */
.L_x_34:
[----:B------:R-:W0:Y:S02]  /*0e20*/  LDC.64 R2, c[0x0][0x380] ;  /* 0x0000e000ff027b82 */ /* 0x000e240000000a00 */
[----:B0-----:R0:W5:Y:S02]  /*0e30*/  LDG.E R2, desc[UR4][R2.64] ;  /* 0x0000000402027981 */ /* 0x001164000c1e1900 */
.L_x_33:
[----:B------:R-:W-:Y:S05]  /*0e40*/  BSYNC.RECONVERGENT B1 ;  /* 0x0000000000017941 */ /* 0x000fea0003800200 */
.L_x_32:
[----:B-----5:R-:W-:Y:S01]  /*0e50*/  I2FP.F32.S32 R6, R2 ;  /* 0x0000000200067245 */ /* 0x020fe20000201400 */
[----:B------:R-:W-:-:S03]  /*0e60*/  VIADD R22, R22, 0x1 ;  /* 0x0000000116167836 */ /* 0x000fc60000000000 */
[C---:B------:R-:W-:Y:S02]  /*0e70*/  FSETP.GEU.AND P0, PT, R15.reuse, R6, PT ;  /* 0x000000060f00720b */ /* 0x040fe40003f0e000 */
[----:B0-----:R-:W-:Y:S02]  /*0e80*/  I2FP.F32.S32 R3, R22 ;  /* 0x0000001600037245 */ /* 0x001fe40000201400 */
[----:B------:R-:W-:-:S04]  /*0e90*/  FSEL R6, R15, R6, !P0 ;  /* 0x000000060f067208 */ /* 0x000fc80004000000 */
[----:B------:R-:W-:-:S13]  /*0ea0*/  FSETP.GT.AND P0, PT, R6, R3, PT ;  /* 0x000000030600720b */ /* 0x000fda0003f04000 */
[----:B------:R-:W-:Y:S05]  /*0eb0*/  @P0 BRA `(.L_x_42) ;  /* 0xfffffff8009c0947 */ /* 0x000fea000383ffff */
.L_x_31:
[----:B------:R-:W-:Y:S05]  /*0ec0*/  BSYNC.RECONVERGENT B2 ;  /* 0x0000000000027941 */ /* 0x000fea0003800200 */
.L_x_30:
[----:B------:R-:W0:Y:S01]  /*0ed0*/  LDC.64 R2, c[0x0][0x3a0] ;  /* 0x0000e800ff027b82 */ /* 0x000e220000000a00 */
[----:B------:R-:W-:-:S04]  /*0ee0*/  IMAD R5, R11, 0x100, R12 ;  /* 0x000001000b057824 */ /* 0x000fc800078e020c */
[----:B0-----:R-:W-:-:S05]  /*0ef0*/  IMAD.WIDE.U32 R2, R5, 0x14, R2 ;  /* 0x0000001405027825 */ /* 0x001fca00078e0002 */
[----:B------:R-:W-:Y:S04]  /*0f00*/  STG.E desc[UR4][R2.64], R14 ;  /* 0x0000000e02007986 */ /* 0x000fe8000c101904 */
[----:B------:R-:W-:Y:S04]  /*0f10*/  STG.E desc[UR4][R2.64+0x4], R17 ;  /* 0x0000041102007986 */ /* 0x000fe8000c101904 */
[----:B------:R-:W-:Y:S04]  /*0f20*/  STG.E desc[UR4][R2.64+0x8], R13 ;  /* 0x0000080d02007986 */ /* 0x000fe8000c101904 */
[----:B------:R-:W-:Y:S04]  /*0f30*/  STG.E desc[UR4][R2.64+0xc], R16 ;  /* 0x00000c1002007986 */ /* 0x000fe8000c101904 */
[----:B------:R-:W-:Y:S01]  /*0f40*/  STG.E desc[UR4][R2.64+0x10], R11 ;  /* 0x0000100b02007986 */ /* 0x000fe2000c101904 */
[----:B------:R-:W-:Y:S05]  /*0f50*/  EXIT ;  /* 0x000000000000794d */ /* 0x000fea0003800000 */
        .weak           $__internal_2_$__cuda_sm3x_div_rn_noftz_f32_slowpath
        .type           $__internal_2_$__cuda_sm3x_div_rn_noftz_f32_slowpath,@function
        .size           $__internal_2_$__cuda_sm3x_div_rn_noftz_f32_slowpath,(.L_x_98 - $__internal_2_$__cuda_sm3x_div_rn_noftz_f32_slowpath)
$__internal_2_$__cuda_sm3x_div_rn_noftz_f32_slowpath:
[----:B------:R-:W-:Y:S01]  /*0f60*/  SHF.R.U32.HI R3, RZ, 0x17, R24 ;  /* 0x00000017ff037819 */ /* 0x000fe20000011618 */
[----:B------:R-:W-:Y:S01]  /*0f70*/  BSSY.RECONVERGENT B4, `(.L_x_43) ;  /* 0x0000063000047945 */ /* 0x000fe20003800200 */
[----:B------:R-:W-:Y:S01]  /*0f80*/  SHF.R.U32.HI R7, RZ, 0x17, R2 ;  /* 0x00000017ff077819 */ /* 0x000fe20000011602 */
[----:B------:R-:W-:Y:S01]  /*0f90*/  IMAD.MOV.U32 R9, RZ, RZ, R24 ;  /* 0x000000ffff097224 */ /* 0x000fe200078e0018 */
[----:B------:R-:W-:Y:S02]  /*0fa0*/  LOP3.LUT R3, R3, 0xff, RZ, 0xc0, !PT ;  /* 0x000000ff03037812 */ /* 0x000fe400078ec0ff */
[----:B------:R-:W-:-:S03]  /*0fb0*/  LOP3.LUT R28, R7, 0xff, RZ, 0xc0, !PT ;  /* 0x000000ff071c7812 */ /* 0x000fc600078ec0ff */
[----:B------:R-:W-:Y:S02]  /*0fc0*/  VIADD R30, R3, 0xffffffff ;  /* 0xffffffff031e7836 */ /* 0x000fe40000000000 */
[----:B------:R-:W-:-:S03]  /*0fd0*/  VIADD R8, R28, 0xffffffff ;  /* 0xffffffff1c087836 */ /* 0x000fc60000000000 */
        /* <DEDUP_REMOVED lines=22> */
[----:B------:R-:W-:Y:S02]  /*1140*/  @P0 IMAD.MOV.U32 R7, RZ, RZ, RZ ;  /* 0x000000ffff070224 */ /* 0x000fe400078e00ff */
[----:B------:R-:W-:Y:S01]  /*1150*/  @!P0 FFMA R2, R2, 1.84467440737095516160e+19, RZ ;  /* 0x5f80000002028823 */ /* 0x000fe200000000ff */
[----:B------:R-:W-:Y:S02]  /*1160*/  @!P0 IMAD.MOV.U32 R7, RZ, RZ, -0x40 ;  /* 0xffffffc0ff078424 */ /* 0x000fe400078e00ff */
[----:B------:R-:W-:Y:S02]  /*1170*/  @!P1 FFMA R9, R24, 1.84467440737095516160e+19, RZ ;  /* 0x5f80000018099823 */ /* 0x000fe400000000ff */
[----:B------:R-:W-:-:S07]  /*1180*/  @!P1 VIADD R7, R7, 0x40 ;  /* 0x0000004007079836 */ /* 0x000fce0000000000 */
.L_x_44:
[----:B------:R-:W-:Y:S01]  /*1190*/  LEA R8, R3, 0xc0800000, 0x17 ;  /* 0xc080000003087811 */ /* 0x000fe200078eb8ff */
[----:B------:R-:W-:Y:S01]  /*11a0*/  VIADD R28, R28, 0xffffff81 ;  /* 0xffffff811c1c7836 */ /* 0x000fe20000000000 */
[----:B------:R-:W-:Y:S03]  /*11b0*/  BSSY.RECONVERGENT B5, `(.L_x_49) ;  /* 0x0000035000057945 */ /* 0x000fe60003800200 */
[----:B------:R-:W-:Y:S02]  /*11c0*/  IMAD.IADD R30, R9, 0x1, -R8 ;  /* 0x00000001091e7824 */ /* 0x000fe400078e0a08 */
[C---:B------:R-:W-:Y:S01]  /*11d0*/  IMAD R2, R28.reuse, -0x800000, R2 ;  /* 0xff8000001c027824 */ /* 0x040fe200078e0202 */
[----:B------:R-:W-:Y:S01]  /*11e0*/  IADD3 R28, PT, PT, R28, 0x7f, -R3 ;  /* 0x0000007f1c1c7810 */ /* 0x000fe20007ffe803 */
[----:B------:R-:W0:Y:S01]  /*11f0*/  MUFU.RCP R9, R30 ;  /* 0x0000001e00097308 */ /* 0x000e220000001000 */
[----:B------:R-:W-:-:S03]  /*1200*/  FADD.FTZ R31, -R30, -RZ ;  /* 0x800000ff1e1f7221 */ /* 0x000fc60000010100 */
[----:B------:R-:W-:Y:S02]  /*1210*/  IMAD.IADD R28, R28, 0x1, R7 ;  /* 0x000000011c1c7824 */ /* 0x000fe400078e0207 */
[----:B0-----:R-:W-:-:S04]  /*1220*/  FFMA R8, R9, R31, 1 ;  /* 0x3f80000009087423 */ /* 0x001fc8000000001f */
[----:B------:R-:W-:-:S04]  /*1230*/  FFMA R9, R9, R8, R9 ;  /* 0x0000000809097223 */ /* 0x000fc80000000009 */
[----:B------:R-:W-:-:S04]  /*1240*/  FFMA R8, R2, R9, RZ ;  /* 0x0000000902087223 */ /* 0x000fc800000000ff */
[----:B------:R-:W-:-:S04]  /*1250*/  FFMA R32, R31, R8, R2 ;  /* 0x000000081f207223 */ /* 0x000fc80000000002 */
[----:B------:R-:W-:-:S04]  /*1260*/  FFMA R8, R9, R32, R8 ;  /* 0x0000002009087223 */ /* 0x000fc80000000008 */
[----:B------:R-:W-:-:S04]  /*1270*/  FFMA R31, R31, R8, R2 ;  /* 0x000000081f1f7223 */ /* 0x000fc80000000002 */
[----:B------:R-:W-:-:S05]  /*1280*/  FFMA R2, R9, R31, R8 ;  /* 0x0000001f09027223 */ /* 0x000fca0000000008 */
[----:B------:R-:W-:-:S04]  /*1290*/  SHF.R.U32.HI R3, RZ, 0x17, R2 ;  /* 0x00000017ff037819 */ /* 0x000fc80000011602 */
[----:B------:R-:W-:-:S05]  /*12a0*/  LOP3.LUT R3, R3, 0xff, RZ, 0xc0, !PT ;  /* 0x000000ff03037812 */ /* 0x000fca00078ec0ff */
[----:B------:R-:W-:-:S04]  /*12b0*/  IMAD.IADD R30, R3, 0x1, R28 ;  /* 0x00000001031e7824 */ /* 0x000fc800078e021c */
[----:B------:R-:W-:-:S05]  /*12c0*/  VIADD R3, R30, 0xffffffff ;  /* 0xffffffff1e037836 */ /* 0x000fca0000000000 */
        /* <DEDUP_REMOVED lines=9> */
[-CC-:B------:R-:W-:Y:S01]  /*1360*/  FFMA.RZ R3, R9, R31.reuse, R8.reuse ;  /* 0x0000001f09037223 */ /* 0x180fe2000000c008 */
[C---:B------:R-:W-:Y:S01]  /*1370*/  VIADD R28, R30.reuse, 0x20 ;  /* 0x000000201e1c7836 */ /* 0x040fe20000000000 */
[C---:B------:R-:W-:Y:S02]  /*1380*/  ISETP.NE.AND P2, PT, R30.reuse, RZ, PT ;  /* 0x000000ff1e00720c */ /* 0x040fe40003f45270 */
[----:B------:R-:W-:Y:S02]  /*1390*/  ISETP.NE.AND P1, PT, R30, RZ, PT ;  /* 0x000000ff1e00720c */ /* 0x000fe40003f25270 */
[----:B------:R-:W-:Y:S01]  /*13a0*/  LOP3.LUT R7, R3, 0x7fffff, RZ, 0xc0, !PT ;  /* 0x007fffff03077812 */ /* 0x000fe200078ec0ff */
[CCC-:B------:R-:W-:Y:S01]  /*13b0*/  FFMA.RP R3, R9.reuse, R31.reuse, R8.reuse ;  /* 0x0000001f09037223 */ /* 0x1c0fe20000008008 */
[----:B------:R-:W-:Y:S01]  /*13c0*/  FFMA.RM R8, R9, R31, R8 ;  /* 0x0000001f09087223 */ /* 0x000fe20000004008 */
[----:B------:R-:W-:Y:S01]  /*13d0*/  IMAD.MOV R9, RZ, RZ, -R30 ;  /* 0x000000ffff097224 */ /* 0x000fe200078e0a1e */
[----:B------:R-:W-:-:S03]  /*13e0*/  LOP3.LUT R7, R7, 0x800000, RZ, 0xfc, !PT ;  /* 0x0080000007077812 */ /* 0x000fc600078efcff */
[----:B------:R-:W-:Y:S02]  /*13f0*/  FSETP.NEU.FTZ.AND P0, PT, R3, R8, PT ;  /* 0x000000080300720b */ /* 0x000fe40003f1d000 */
[----:B------:R-:W-:Y:S02]  /*1400*/  SHF.L.U32 R28, R7, R28, RZ ;  /* 0x0000001c071c7219 */ /* 0x000fe400000006ff */
[----:B------:R-:W-:Y:S02]  /*1410*/  SEL R8, R9, RZ, P2 ;  /* 0x000000ff09087207 */ /* 0x000fe40001000000 */
[----:B------:R-:W-:Y:S02]  /*1420*/  ISETP.NE.AND P1, PT, R28, RZ, P1 ;  /* 0x000000ff1c00720c */ /* 0x000fe40000f25270 */
[----:B------:R-:W-:Y:S02]  /*1430*/  SHF.R.U32.HI R8, RZ, R8, R7 ;  /* 0x00000008ff087219 */ /* 0x000fe40000011607 */
[----:B------:R-:W-:-:S02]  /*1440*/  PLOP3.LUT P0, PT, P0, P1, PT, 0xf8, 0x8f ;  /* 0x00000000008f781c */ /* 0x000fc40000703f70 */
[----:B------:R-:W-:Y:S02]  /*1450*/  SHF.R.U32.HI R28, RZ, 0x1, R8 ;  /* 0x00000001ff1c7819 */ /* 0x000fe40000011608 */
[----:B------:R-:W-:-:S04]  /*1460*/  SEL R3, RZ, 0x1, !P0 ;  /* 0x00000001ff037807 */ /* 0x000fc80004000000 */
[----:B------:R-:W-:-:S04]  /*1470*/  LOP3.LUT R3, R3, 0x1, R28, 0xf8, !PT ;  /* 0x0000000103037812 */ /* 0x000fc800078ef81c */
[----:B------:R-:W-:-:S05]  /*1480*/  LOP3.LUT R3, R3, R8, RZ, 0xc0, !PT ;  /* 0x0000000803037212 */ /* 0x000fca00078ec0ff */
[----:B------:R-:W-:-:S05]  /*1490*/  IMAD.IADD R3, R28, 0x1, R3 ;  /* 0x000000011c037824 */ /* 0x000fca00078e0203 */
[----:B------:R-:W-:Y:S01]  /*14a0*/  LOP3.LUT R2, R3, R2, RZ, 0xfc, !PT ;  /* 0x0000000203027212 */ /* 0x000fe200078efcff */
[----:B------:R-:W-:Y:S06]  /*14b0*/  BRA `(.L_x_52) ;  /* 0x0000000000107947 */ /* 0x000fec0003800000 */
.L_x_51:
[----:B------:R-:W-:-:S04]  /*14c0*/  LOP3.LUT R2, R2, 0x80000000, RZ, 0xc0, !PT ;  /* 0x8000000002027812 */ /* 0x000fc800078ec0ff */
[----:B------:R-:W-:Y:S01]  /*14d0*/  LOP3.LUT R2, R2, 0x7f800000, RZ, 0xfc, !PT ;  /* 0x7f80000002027812 */ /* 0x000fe200078efcff */
[----:B------:R-:W-:Y:S06]  /*14e0*/  BRA `(.L_x_52) ;  /* 0x0000000000047947 */ /* 0x000fec0003800000 */
.L_x_50:
[----:B------:R-:W-:-:S07]  /*14f0*/  IMAD R2, R28, 0x800000, R2 ;  /* 0x008000001c027824 */ /* 0x000fce00078e0202 */
.L_x_52:
[----:B------:R-:W-:Y:S05]  /*1500*/  BSYNC.RECONVERGENT B5 ;  /* 0x0000000000057941 */ /* 0x000fea0003800200 */
.L_x_49:
[----:B------:R-:W-:Y:S05]  /*1510*/  BRA `(.L_x_53) ;  /* 0x0000000000207947 */ /* 0x000fea0003800000 */
.L_x_48:
[----:B------:R-:W-:-:S04]  /*1520*/  LOP3.LUT R2, R9, 0x80000000, R2, 0x48, !PT ;  /* 0x8000000009027812 */ /* 0x000fc800078e4802 */
[----:B------:R-:W-:Y:S01]  /*1530*/  LOP3.LUT R2, R2, 0x7f800000, RZ, 0xfc, !PT ;  /* 0x7f80000002027812 */ /* 0x000fe200078efcff */
[----:B------:R-:W-:Y:S06]  /*1540*/  BRA `(.L_x_53) ;  /* 0x0000000000147947 */ /* 0x000fec0003800000 */
.L_x_47:
[----:B------:R-:W-:Y:S01]  /*1550*/  LOP3.LUT R2, R9, 0x80000000, R2, 0x48, !PT ;  /* 0x8000000009027812 */ /* 0x000fe200078e4802 */
[----:B------:R-:W-:Y:S06]  /*1560*/  BRA `(.L_x_53) ;  /* 0x00000000000c7947 */ /* 0x000fec0003800000 */
.L_x_46:
[----:B------:R-:W0:Y:S01]  /*1570*/  MUFU.RSQ R2, -QNAN ;  /* 0xffc0000000027908 */ /* 0x000e220000001400 */
[----:B------:R-:W-:Y:S05]  /*1580*/  BRA `(.L_x_53) ;  /* 0x0000000000047947 */ /* 0x000fea0003800000 */
.L_x_45:
[----:B------:R-:W-:-:S07]  /*1590*/  FADD.FTZ R2, R2, R24 ;  /* 0x0000001802027221 */ /* 0x000fce0000010000 */
.L_x_53:
[----:B------:R-:W-:Y:S05]  /*15a0*/  BSYNC.RECONVERGENT B4 ;  /* 0x0000000000047941 */ /* 0x000fea0003800200 */
.L_x_43:
[----:B0-----:R-:W-:Y:S02]  /*15b0*/  IMAD.MOV.U32 R31, RZ, RZ, R2 ;  /* 0x000000ffff1f7224 */ /* 0x001fe400078e0002 */
[----:B------:R-:W-:Y:S02]  /*15c0*/  IMAD.MOV.U32 R2, RZ, RZ, R5 ;  /* 0x000000ffff027224 */ /* 0x000fe400078e0005 */
[----:B------:R-:W-:-:S04]  /*15d0*/  IMAD.MOV.U32 R3, RZ, RZ, 0x0 ;  /* 0x00000000ff037424 */ /* 0x000fc800078e00ff */
[----:B------:R-:W-:Y:S05]  /*15e0*/  RET.REL.NODEC R2 `(_ZN4flex17rasterizeTriangleEPiS0_P6float4P4int3PNS_8fragmentEP6float3S0_Pb) ;  /* 0xffffffe802847950 */ /* 0x000fea0003c3ffff */
.L_x_54:
        /* <DEDUP_REMOVED lines=9> */
.L_x_98:


//--------------------- .text._ZN4flex12vertexShaderEPiS0_P6float4S2_S0_S2_S2_S2_S2_P6float3S4_S4_S4_ --------------------------
	.section	.text._ZN4flex12vertexShaderEPiS0_P6float4S2_S0_S2_S2_S2_S2_P6float3S4_S4_S4_,"ax",@progbits
	.align	128
        .global         _ZN4flex12vertexShaderEPiS0_P6float4S2_S0_S2_S2_S2_S2_P6float3S4_S4_S4_
        .type           _ZN4flex12vertexShaderEPiS0_P6float4S2_S0_S2_S2_S2_S2_P6float3S4_S4_S4_,@function
        .size           _ZN4flex12vertexShaderEPiS0_P6float4S2_S0_S2_S2_S2_S2_P6float3S4_S4_S4_,(.L_x_100 - _ZN4flex12vertexShaderEPiS0_P6float4S2_S0_S2_S2_S2_S2_P6float3S4_S4_S4_)
        .other          _ZN4flex12vertexShaderEPiS0_P6float4S2_S0_S2_S2_S2_S2_P6float3S4_S4_S4_,@"STO_CUDA_ENTRY STV_DEFAULT"
_ZN4flex12vertexShaderEPiS0_P6float4S2_S0_S2_S2_S2_S2_P6float3S4_S4_S4_:
.text._ZN4flex12vertexShaderEPiS0_P6float4S2_S0_S2_S2_S2_S2_P6float3S4_S4_S4_:
[----:B------:R-:W-:Y:S08]  /*0000*/  LDC R1, c[0x0][0x37c] ;  /* 0x0000df00ff017b82 */ /* 0x000ff00000000800 */
[----:B------:R-:W0:Y:S01]  /*0010*/  LDC.64 R2, c[0x0][0x3a0] ;  /* 0x0000e800ff027b82 */ /* 0x000e220000000a00 */
[----:B------:R-:W0:Y:S02]  /*0020*/  LDCU.64 UR4, c[0x0][0x358] ;  /* 0x00006b00ff0477ac */ /* 0x000e240008000a00 */
[----:B0-----:R-:W2:Y:S01]  /*0030*/  LDG.E R3, desc[UR4][R2.64] ;  /* 0x0000000402037981 */ /* 0x001ea2000c1e1900 */
[----:B------:R-:W0:Y:S01]  /*0040*/  S2R R0, SR_TID.X ;  /* 0x0000000000007919 */ /* 0x000e220000002100 */
[----:B------:R-:W0:Y:S02]  /*0050*/  S2R R5, SR_CTAID.X ;  /* 0x0000000000057919 */ /* 0x000e240000002500 */
[----:B0-----:R-:W-:-:S04]  /*0060*/  LEA R0, R5, R0, 0x8 ;  /* 0x0000000005007211 */ /* 0x001fc800078e40ff */
[----:B--2---:R-:W-:-:S13]  /*0070*/  ISETP.GE.AND P0, PT, R0, R3, PT ;  /* 0x000000030000720c */ /* 0x004fda0003f06270 */
[----:B------:R-:W-:Y:S05]  /*0080*/  @P0 EXIT ;  /* 0x000000000000094d */ /* 0x000fea0003800000 */
[----:B------:R-:W0:Y:S08]  /*0090*/  LDC.64 R30, c[0x0][0x390] ;  /* 0x0000e400ff1e7b82 */ /* 0x000e300000000a00 */
[----:B------:R-:W1:Y:S01]  /*00a0*/  LDC.64 R2, c[0x0][0x3b0] ;  /* 0x0000ec00ff027b82 */ /* 0x000e620000000a00 */
[----:B0-----:R-:W-:-:S05]  /*00b0*/  IMAD.WIDE R30, R0, 0x10, R30 ;  /* 0x00000010001e7825 */ /* 0x001fca00078e021e */
[----:B------:R-:W2:Y:S04]  /*00c0*/  LDG.E.128 R4, desc[UR4][R30.64] ;  /* 0x000000041e047981 */ /* 0x000ea8000c1e1d00 */
[----:B-1----:R-:W2:Y:S04]  /*00d0*/  LDG.E.128 R16, desc[UR4][R2.64+0x10] ;  /* 0x0000100402107981 */ /* 0x002ea8000c1e1d00 */
[----:B------:R-:W3:Y:S04]  /*00e0*/  LDG.E.128 R20, desc[UR4][R2.64] ;  /* 0x0000000402147981 */ /* 0x000ee8000c1e1d00 */
[----:B------:R-:W4:Y:S04]  /*00f0*/  LDG.E.128 R8, desc[UR4][R2.64+0x20] ;  /* 0x0000200402087981 */ /* 0x000f28000c1e1d00 */
[----:B------:R-:W5:Y:S01]  /*0100*/  LDG.E.128 R12, desc[UR4][R2.64+0x30] ;  /* 0x00003004020c7981 */ /* 0x000f62000c1e1d00 */
[----:B------:R-:W0:Y:S01]  /*0110*/  LDC.64 R24, c[0x0][0x3a8] ;  /* 0x0000ea00ff187b82 */ /* 0x000e220000000a00 */
[C---:B--2---:R-:W-:Y:S01]  /*0120*/  FMUL R27, R5.reuse, R16 ;  /* 0x00000010051b7220 */ /* 0x044fe20000400000 */
[C---:B------:R-:W-:Y:S01]  /*0130*/  FMUL R16, R5.reuse, R17 ;  /* 0x0000001105107220 */ /* 0x040fe20000400000 */
[C---:B------:R-:W-:Y:S01]  /*0140*/  FMUL R17, R5.reuse, R18 ;  /* 0x0000001205117220 */ /* 0x040fe20000400000 */
[----:B------:R-:W-:Y:S01]  /*0150*/  FMUL R18, R5, R19 ;  /* 0x0000001305127220 */ /* 0x000fe20000400000 */
[C---:B---3--:R-:W-:Y:S01]  /*0160*/  FFMA R5, R4.reuse, R20, R27 ;  /* 0x0000001404057223 */ /* 0x048fe2000000001b */
[C---:B------:R-:W-:Y:S01]  /*0170*/  FFMA R16, R4.reuse, R21, R16 ;  /* 0x0000001504107223 */ /* 0x040fe20000000010 */
[C---:B------:R-:W-:Y:S01]  /*0180*/  FFMA R17, R4.reuse, R22, R17 ;  /* 0x0000001604117223 */ /* 0x040fe20000000011 */
[----:B------:R-:W-:-:S02]  /*0190*/  FFMA R4, R4, R23, R18 ;  /* 0x0000001704047223 */ /* 0x000fc40000000012 */
[----:B0-----:R-:W2:Y:S01]  /*01a0*/  LDG.E.128 R20, desc[UR4][R24.64+0x10] ;  /* 0x0000100418147981 */ /* 0x001ea2000c1e1d00 */
[C---:B----4-:R-:W-:Y:S01]  /*01b0*/  FFMA R8, R6.reuse, R8, R5 ;  /* 0x0000000806087223 */ /* 0x050fe20000000005 */
[C---:B------:R-:W-:Y:S01]  /*01c0*/  FFMA R26, R6.reuse, R9, R16 ;  /* 0x00000009061a7223 */ /* 0x040fe20000000010 */
[C---:B------:R-:W-:Y:S02]  /*01d0*/  FFMA R5, R6.reuse, R10, R17 ;  /* 0x0000000a06057223 */ /* 0x040fe40000000011 */
[----:B------:R-:W3:Y:S01]  /*01e0*/  LDG.E.128 R16, desc[UR4][R24.64] ;  /* 0x0000000418107981 */ /* 0x000ee2000c1e1d00 */
[----:B------:R-:W-:Y:S01]  /*01f0*/  FFMA R4, R6, R11, R4 ;  /* 0x0000000b06047223 */ /* 0x000fe20000000004 */
[C---:B-----5:R-:W-:Y:S02]  /*0200*/  FFMA R12, R7.reuse, R12, R8 ;  /* 0x0000000c070c7223 */ /* 0x060fe40000000008 */
[----:B------:R-:W4:Y:S01]  /*0210*/  LDG.E.128 R8, desc[UR4][R24.64+0x20] ;  /* 0x0000200418087981 */ /* 0x000f22000c1e1d00 */
[C---:B------:R-:W-:Y:S01]  /*0220*/  FFMA R13, R7.reuse, R13, R26 ;  /* 0x0000000d070d7223 */ /* 0x040fe2000000001a */
[C---:B------:R-:W-:Y:S01]  /*0230*/  FFMA R14, R7.reuse, R14, R5 ;  /* 0x0000000e070e7223 */ /* 0x040fe20000000005 */
[----:B------:R-:W-:-:S02]  /*0240*/  FFMA R15, R7, R15, R4 ;  /* 0x0000000f070f7223 */ /* 0x000fc40000000004 */
[----:B------:R-:W5:Y:S01]  /*0250*/  LDG.E.128 R4, desc[UR4][R24.64+0x30] ;  /* 0x0000300418047981 */ /* 0x000f62000c1e1d00 */
[----:B------:R-:W0:Y:S01]  /*0260*/  LDC.64 R36, c[0x0][0x3c0] ;  /* 0x0000f000ff247b82 */ /* 0x000e220000000a00 */
[C---:B--2---:R-:W-:Y:S01]  /*0270*/  FMUL R29, R13.reuse, R20 ;  /* 0x000000140d1d7220 */ /* 0x044fe20000400000 */
[C---:B------:R-:W-:Y:S01]  /*0280*/  FMUL R26, R13.reuse, R21 ;  /* 0x000000150d1a7220 */ /* 0x040fe20000400000 */
[----:B------:R-:W-:-:S05]  /*0290*/  FMUL R27, R13, R22 ;  /* 0x000000160d1b7220 */ /* 0x000fca0000400000 */
[----:B------:R-:W1:Y:S01]  /*02a0*/  LDC.64 R20, c[0x0][0x398] ;  /* 0x0000e600ff147b82 */ /* 0x000e620000000a00 */
[----:B------:R-:W-:Y:S01]  /*02b0*/  FMUL R22, R13, R23 ;  /* 0x000000170d167220 */ /* 0x000fe20000400000 */
[C---:B---3--:R-:W-:Y:S01]  /*02c0*/  FFMA R13, R12.reuse, R16, R29 ;  /* 0x000000100c0d7223 */ /* 0x048fe2000000001d */
[----:B------:R-:W-:-:S05]  /*02d0*/  FFMA R26, R12, R17, R26 ;  /* 0x000000110c1a7223 */ /* 0x000fca000000001a */
[----:B------:R-:W2:Y:S01]  /*02e0*/  LDC.64 R16, c[0x0][0x3b8] ;  /* 0x0000ee00ff107b82 */ /* 0x000ea20000000a00 */
[C---:B------:R-:W-:Y:S01]  /*02f0*/  FFMA R27, R12.reuse, R18, R27 ;  /* 0x000000120c1b7223 */ /* 0x040fe2000000001b */
[----:B------:R-:W-:Y:S01]  /*0300*/  FFMA R22, R12, R19, R22 ;  /* 0x000000130c167223 */ /* 0x000fe20000000016 */
[C---:B----4-:R-:W-:Y:S01]  /*0310*/  FFMA R26, R14.reuse, R9, R26 ;  /* 0x000000090e1a7223 */ /* 0x050fe2000000001a */
[C---:B------:R-:W-:Y:S01]  /*0320*/  FFMA R8, R14.reuse, R8, R13 ;  /* 0x000000080e087223 */ /* 0x040fe2000000000d */
[C---:B------:R-:W-:Y:S01]  /*0330*/  FFMA R27, R14.reuse, R10, R27 ;  /* 0x0000000a0e1b7223 */ /* 0x040fe2000000001b */
[----:B------:R-:W-:Y:S01]  /*0340*/  FFMA R22, R14, R11, R22 ;  /* 0x0000000b0e167223 */ /* 0x000fe20000000016 */
[C---:B-----5:R-:W-:Y:S01]  /*0350*/  FFMA R33, R15.reuse, R5, R26 ;  /* 0x000000050f217223 */ /* 0x060fe2000000001a */
[C---:B------:R-:W-:Y:S01]  /*0360*/  FFMA R32, R15.reuse, R4, R8 ;  /* 0x000000040f207223 */ /* 0x040fe20000000008 */
[C---:B------:R-:W-:Y:S01]  /*0370*/  FFMA R34, R15.reuse, R6, R27 ;  /* 0x000000060f227223 */ /* 0x040fe2000000001b */
[----:B------:R-:W-:Y:S01]  /*0380*/  FFMA R35, R15, R7, R22 ;  /* 0x000000070f237223 */ /* 0x000fe20000000016 */
[----:B-1----:R-:W-:-:S05]  /*0390*/  IMAD.WIDE R26, R0, 0x10, R20 ;  /* 0x00000010001a7825 */ /* 0x002fca00078e0214 */
[----:B------:R1:W-:Y:S01]  /*03a0*/  STG.E.128 desc[UR4][R26.64], R32 ;  /* 0x000000201a007986 */ /* 0x0003e2000c101d04 */
[----:B--2---:R-:W-:-:S03]  /*03b0*/  IMAD.WIDE R10, R0, 0x10, R16 ;  /* 0x00000010000a7825 */ /* 0x004fc600078e0210 */
[----:B------:R-:W2:Y:S04]  /*03c0*/  LDG.E.128 R12, desc[UR4][R2.64+0x10] ;  /* 0x00001004020c7981 */ /* 0x000ea8000c1e1d00 */
[----:B------:R-:W2:Y:S04]  /*03d0*/  LDG.E.128 R28, desc[UR4][R30.64] ;  /* 0x000000041e1c7981 */ /* 0x000ea8000c1e1d00 */
[----:B0-----:R-:W3:Y:S04]  /*03e0*/  LDG.E.128 R16, desc[UR4][R36.64+0x10] ;  /* 0x0000100424107981 */ /* 0x001ee8000c1e1d00 */
[----:B------:R-:W3:Y:S04]  /*03f0*/  LDG.E.128 R8, desc[UR4][R10.64] ;  /* 0x000000040a087981 */ /* 0x000ee8000c1e1d00 */
[----:B------:R-:W4:Y:S04]  /*0400*/  LDG.E.128 R4, desc[UR4][R2.64] ;  /* 0x0000000402047981 */ /* 0x000f28000c1e1d00 */
[----:B------:R-:W5:Y:S01]  /*0410*/  LDG.E.128 R20, desc[UR4][R36.64] ;  /* 0x0000000424147981 */ /* 0x000f62000c1e1d00 */
[C---:B--2---:R-:W-:Y:S01]  /*0420*/  FMUL R15, R29.reuse, R12 ;  /* 0x0000000c1d0f7220 */ /* 0x044fe20000400000 */
[C---:B------:R-:W-:Y:S01]  /*0430*/  FMUL R25, R29.reuse, R13 ;  /* 0x0000000d1d197220 */ /* 0x040fe20000400000 */
[----:B------:R-:W-:Y:S01]  /*0440*/  FMUL R29, R29, R14 ;  /* 0x0000000e1d1d7220 */ /* 0x000fe20000400000 */
[C---:B---3--:R-:W-:Y:S01]  /*0450*/  FMUL R19, R9.reuse, R16 ;  /* 0x0000001009137220 */ /* 0x048fe20000400000 */
[----:B-1----:R-:W-:Y:S01]  /*0460*/  FMUL R35, R9, R18 ;  /* 0x0000001209237220 */ /* 0x002fe20000400000 */
[----:B----4-:R-:W-:-:S02]  /*0470*/  FFMA R7, R28, R4, R15 ;  /* 0x000000041c077223 */ /* 0x010fc4000000000f */
[----:B------:R-:W2:Y:S01]  /*0480*/  LDG.E.128 R12, desc[UR4][R36.64+0x20] ;  /* 0x00002004240c7981 */ /* 0x000ea2000c1e1d00 */
[----:B------:R-:W-:Y:S01]  /*0490*/  FMUL R4, R9, R17 ;  /* 0x0000001109047220 */ /* 0x000fe20000400000 */
[C---:B-----5:R-:W-:Y:S02]  /*04a0*/  FFMA R9, R8.reuse, R20, R19 ;  /* 0x0000001408097223 */ /* 0x060fe40000000013 */
[----:B------:R-:W3:Y:S01]  /*04b0*/  LDG.E.128 R16, desc[UR4][R36.64+0x30] ;  /* 0x0000300424107981 */ /* 0x000ee2000c1e1d00 */
[C---:B------:R-:W-:Y:S01]  /*04c0*/  FFMA R33, R8.reuse, R21, R4 ;  /* 0x0000001508217223 */ /* 0x040fe20000000004 */
[----:B------:R-:W-:Y:S02]  /*04d0*/  FFMA R35, R8, R22, R35 ;  /* 0x0000001608237223 */ /* 0x000fe40000000023 */
[----:B------:R-:W4:Y:S01]  /*04e0*/  LDG.E.128 R20, desc[UR4][R2.64+0x20] ;  /* 0x0000200402147981 */ /* 0x000f22000c1e1d00 */
[----:B------:R-:W-:-:S03]  /*04f0*/  FFMA R4, R28, R5, R25 ;  /* 0x000000051c047223 */ /* 0x000fc60000000019 */
[----:B------:R0:W5:Y:S01]  /*0500*/  LDG.E.128 R24, desc[UR4][R2.64+0x30] ;  /* 0x0000300402187981 */ /* 0x000162000c1e1d00 */
[----:B------:R-:W-:Y:S01]  /*0510*/  FFMA R29, R28, R6, R29 ;  /* 0x000000061c1d7223 */ /* 0x000fe2000000001d */
[----:B------:R-:W-:Y:S01]  /*0520*/  BSSY.RECONVERGENT B0, `(.L_x_55) ;  /* 0x000001c000007945 */ /* 0x000fe20003800200 */
[C---:B--2---:R-:W-:Y:S01]  /*0530*/  FFMA R8, R10.reuse, R13, R33 ;  /* 0x0000000d0a087223 */ /* 0x044fe20000000021 */
[----:B------:R-:W-:-:S03]  /*0540*/  FFMA R9, R10, R12, R9 ;  /* 0x0000000c0a097223 */ /* 0x000fc60000000009 */
[C---:B---3--:R-:W-:Y:S01]  /*0550*/  FFMA R17, R11.reuse, R17, R8 ;  /* 0x000000110b117223 */ /* 0x048fe20000000008 */
[----:B------:R-:W-:Y:S01]  /*0560*/  FFMA R35, R10, R14, R35 ;  /* 0x0000000e0a237223 */ /* 0x000fe20000000023 */
[----:B------:R-:W-:Y:S02]  /*0570*/  FFMA R16, R11, R16, R9 ;  /* 0x000000100b107223 */ /* 0x000fe40000000009 */
[----:B------:R-:W-:Y:S01]  /*0580*/  FMUL R5, R17, R17 ;  /* 0x0000001111057220 */ /* 0x000fe20000400000 */
[----:B------:R-:W-:-:S03]  /*0590*/  FFMA R18, R11, R18, R35 ;  /* 0x000000120b127223 */ /* 0x000fc60000000023 */
[----:B------:R-:W-:-:S04]  /*05a0*/  FFMA R5, R16, R16, R5 ;  /* 0x0000001010057223 */ /* 0x000fc80000000005 */
[----:B------:R-:W-:-:S05]  /*05b0*/  FFMA R5, R18, R18, R5 ;  /* 0x0000001212057223 */ /* 0x000fca0000000005 */
[----:B------:R-:W-:Y:S01]  /*05c0*/  IADD3 R8, PT, PT, R5, -0xd000000, RZ ;  /* 0xf300000005087810 */ /* 0x000fe20007ffe0ff */
[----:B0-----:R0:W1:Y:S03]  /*05d0*/  MUFU.RSQ R2, R5 ;  /* 0x0000000500027308 */ /* 0x0010660000001400 */
[----:B------:R-:W-:Y:S01]  /*05e0*/  ISETP.GT.U32.AND P0, PT, R8, 0x727fffff, PT ;  /* 0x727fffff0800780c */ /* 0x000fe20003f04070 */
[C---:B----4-:R-:W-:Y:S01]  /*05f0*/  FFMA R20, R30.reuse, R20, R7 ;  /* 0x000000141e147223 */ /* 0x050fe20000000007 */
[C---:B------:R-:W-:Y:S01]  /*0600*/  FFMA R4, R30.reuse, R21, R4 ;  /* 0x000000151e047223 */ /* 0x040fe20000000004 */
[----:B------:R-:W-:Y:S02]  /*0610*/  FFMA R29, R30, R22, R29 ;  /* 0x000000161e1d7223 */ /* 0x000fe4000000001d */
[C---:B-----5:R-:W-:Y:S01]  /*0620*/  FFMA R24, R31.reuse, R24, R20 ;  /* 0x000000181f187223 */ /* 0x060fe20000000014 */
[C---:B------:R-:W-:Y:S01]  /*0630*/  FFMA R25, R31.reuse, R25, R4 ;  /* 0x000000191f197223 */ /* 0x040fe20000000004 */
[----:B------:R-:W-:-:S06]  /*0640*/  FFMA R26, R31, R26, R29 ;  /* 0x0000001a1f1a7223 */ /* 0x000fcc000000001d */
[----:B0-----:R-:W-:Y:S05]  /*0650*/  @!P0 BRA `(.L_x_56) ;  /* 0x0000000000108947 */ /* 0x001fea0003800000 */
[----:B-1----:R-:W-:Y:S02]  /*0660*/  MOV R2, R5 ;  /* 0x0000000500027202 */ /* 0x002fe40000000f00 */
[----:B------:R-:W-:-:S07]  /*0670*/  MOV R12, 0x690 ;  /* 0x00000690000c7802 */ /* 0x000fce0000000f00 */
[----:B------:R-:W-:Y:S05]  /*0680*/  CALL.REL.NOINC `($__internal_3_$__cuda_sm20_sqrt_rn_f32_slowpath) ;  /* 0x0000000c00187944 */ /* 0x000fea0003c00000 */
[----:B------:R-:W-:Y:S05]  /*0690*/  BRA `(.L_x_57) ;  /* 0x0000000000107947 */ /* 0x000fea0003800000 */
.L_x_56:
[----:B-1----:R-:W-:Y:S01]  /*06a0*/  FMUL.FTZ R4, R5, R2 ;  /* 0x0000000205047220 */ /* 0x002fe20000410000 */
[----:B------:R-:W-:-:S03]  /*06b0*/  FMUL.FTZ R2, R2, 0.5 ;  /* 0x3f00000002027820 */ /* 0x000fc60000410000 */
[----:B------:R-:W-:-:S04]  /*06c0*/  FFMA R5, -R4, R4, R5 ;  /* 0x0000000404057223 */ /* 0x000fc80000000105 */
[----:B------:R-:W-:-:S07]  /*06d0*/  FFMA R11, R5, R2, R4 ;  /* 0x00000002050b7223 */ /* 0x000fce0000000004 */
.L_x_57:
[----:B------:R-:W-:Y:S05]  /*06e0*/  BSYNC.RECONVERGENT B0 ;  /* 0x0000000000007941 */ /* 0x000fea0003800200 */
.L_x_55:
        /* <DEDUP_REMOVED lines=11> */
[----:B------:R-:W-:Y:S05]  /*07a0*/  CALL.REL.NOINC `($__internal_4_$__cuda_sm3x_div_rn_noftz_f32_slowpath) ;  /* 0x0000000c002c7944 */ /* 0x000fea0003c00000 */
[----:B------:R-:W-:-:S07]  /*07b0*/  MOV R4, R7 ;  /* 0x0000000700047202 */ /* 0x000fce0000000f00 */
.L_x_59:
[----:B------:R-:W-:Y:S05]  /*07c0*/  BSYNC.RECONVERGENT B0 ;  /* 0x0000000000007941 */ /* 0x000fea0003800200 */
.L_x_58:
        /* <DEDUP_REMOVED lines=10> */
[----:B------:R-:W-:Y:S02]  /*0870*/  MOV R3, R11 ;  /* 0x0000000b00037202 */ /* 0x000fe40000000f00 */
[----:B------:R-:W-:-:S07]  /*0880*/  MOV R5, 0x8a0 ;  /* 0x000008a000057802 */ /* 0x000fce0000000f00 */
[----:B------:R-:W-:Y:S05]  /*0890*/  CALL.REL.NOINC `($__internal_4_$__cuda_sm3x_div_rn_noftz_f32_slowpath) ;  /* 0x0000000800f07944 */ /* 0x000fea0003c00000 */
[----:B------:R-:W-:-:S07]  /*08a0*/  MOV R6, R7 ;  /* 0x0000000700067202 */ /* 0x000fce0000000f00 */
.L_x_61:
[----:B------:R-:W-:Y:S05]  /*08b0*/  BSYNC.RECONVERGENT B0 ;  /* 0x0000000000007941 */ /* 0x000fea0003800200 */
.L_x_60:
        /* <DEDUP_REMOVED lines=14> */
.L_x_63:
[----:B------:R-:W-:Y:S05]  /*09a0*/  BSYNC.RECONVERGENT B0 ;  /* 0x0000000000007941 */ /* 0x000fea0003800200 */
.L_x_62:
[----:B------:R-:W-:Y:S01]  /*09b0*/  FMUL R3, R25, R25 ;  /* 0x0000001919037220 */ /* 0x000fe20000400000 */
[----:B------:R-:W-:Y:S03]  /*09c0*/  BSSY.RECONVERGENT B0, `(.L_x_64) ;  /* 0x000000f000007945 */ /* 0x000fe60003800200 */
[----:B------:R-:W-:-:S04]  /*09d0*/  FFMA R3, R24, R24, R3 ;  /* 0x0000001818037223 */ /* 0x000fc80000000003 */
[----:B------:R-:W-:-:S04]  /*09e0*/  FFMA R2, R26, R26, R3 ;  /* 0x0000001a1a027223 */ /* 0x000fc80000000003 */
[----:B------:R0:W1:Y:S01]  /*09f0*/  MUFU.RSQ R3, R2 ;  /* 0x0000000200037308 */ /* 0x0000620000001400 */
[----:B------:R-:W-:-:S04]  /*0a00*/  IADD3 R5, PT, PT, R2, -0xd000000, RZ ;  /* 0xf300000002057810 */ /* 0x000fc80007ffe0ff */
[----:B------:R-:W-:-:S13]  /*0a10*/  ISETP.GT.U32.AND P0, PT, R5, 0x727fffff, PT ;  /* 0x727fffff0500780c */ /* 0x000fda0003f04070 */
[----:B01----:R-:W-:Y:S05]  /*0a20*/  @!P0 BRA `(.L_x_65) ;  /* 0x0000000000108947 */ /* 0x003fea0003800000 */
[----:B------:R-:W-:-:S07]  /*0a30*/  MOV R12, 0xa50 ;  /* 0x00000a50000c7802 */ /* 0x000fce0000000f00 */
[----:B------:R-:W-:Y:S05]  /*0a40*/  CALL.REL.NOINC `($__internal_3_$__cuda_sm20_sqrt_rn_f32_slowpath) ;  /* 0x0000000800287944 */ /* 0x000fea0003c00000 */
[----:B------:R-:W-:Y:S01]  /*0a50*/  MOV R13, R11 ;  /* 0x0000000b000d7202 */ /* 0x000fe20000000f00 */
[----:B------:R-:W-:Y:S06]  /*0a60*/  BRA `(.L_x_66) ;  /* 0x0000000000107947 */ /* 0x000fec0003800000 */
.L_x_65:
[----:B------:R-:W-:Y:S01]  /*0a70*/  FMUL.FTZ R13, R2, R3 ;  /* 0x00000003020d7220 */ /* 0x000fe20000410000 */
[----:B------:R-:W-:-:S03]  /*0a80*/  FMUL.FTZ R3, R3, 0.5 ;  /* 0x3f00000003037820 */ /* 0x000fc60000410000 */
[----:B------:R-:W-:-:S04]  /*0a90*/  FFMA R2, -R13, R13, R2 ;  /* 0x0000000d0d027223 */ /* 0x000fc80000000102 */
[----:B------:R-:W-:-:S07]  /*0aa0*/  FFMA R13, R2, R3, R13 ;  /* 0x00000003020d7223 */ /* 0x000fce000000000d */
.L_x_66:
[----:B------:R-:W-:Y:S05]  /*0ab0*/  BSYNC.RECONVERGENT B0 ;  /* 0x0000000000007941 */ /* 0x000fea0003800200 */
.L_x_64:
[----:B------:R-:W0:Y:S01]  /*0ac0*/  MUFU.RCP R2, R13 ;  /* 0x0000000d00027308 */ /* 0x000e220000001000 */
[----:B------:R-:W-:Y:S07]  /*0ad0*/  BSSY.RECONVERGENT B0, `(.L_x_67) ;  /* 0x000000d000007945 */ /* 0x000fee0003800200 */
[----:B------:R-:W1:Y:S01]  /*0ae0*/  FCHK P0, -R24, R13 ;  /* 0x0000000d18007302 */ /* 0x000e620000000100 */
[----:B0-----:R-:W-:-:S04]  /*0af0*/  FFMA R3, R2, -R13, 1 ;  /* 0x3f80000002037423 */ /* 0x001fc8000000080d */
[----:B------:R-:W-:-:S04]  /*0b00*/  FFMA R3, R2, R3, R2 ;  /* 0x0000000302037223 */ /* 0x000fc80000000002 */
[----:B------:R-:W-:-:S04]  /*0b10*/  FFMA R10, -R24, R3, RZ ;  /* 0x00000003180a7223 */ /* 0x000fc800000001ff */
[----:B------:R-:W-:-:S04]  /*0b20*/  FFMA R2, R10, -R13, -R24 ;  /* 0x8000000d0a027223 */ /* 0x000fc80000000818 */
[----:B------:R-:W-:Y:S01]  /*0b30*/  FFMA R10, R3, R2, R10 ;  /* 0x00000002030a7223 */ /* 0x000fe2000000000a */
[----:B-1----:R-:W-:Y:S06]  /*0b40*/  @!P0 BRA `(.L_x_68) ;  /* 0x0000000000148947 */ /* 0x002fec0003800000 */
[----:B------:R-:W-:Y:S01]  /*0b50*/  FADD R16, -R24, -RZ ;  /* 0x800000ff18107221 */ /* 0x000fe20000000100 */
[----:B------:R-:W-:Y:S02]  /*0b60*/  MOV R3, R13 ;  /* 0x0000000d00037202 */ /* 0x000fe40000000f00 */
[----:B------:R-:W-:-:S07]  /*0b70*/  MOV R5, 0xb90 ;  /* 0x00000b9000057802 */ /* 0x000fce0000000f00 */
[----:B------:R-:W-:Y:S05]  /*0b80*/  CALL.REL.NOINC `($__internal_4_$__cuda_sm3x_div_rn_noftz_f32_slowpath) ;  /* 0x0000000800347944 */ /* 0x000fea0003c00000 */
[----:B------:R-:W-:-:S07]  /*0b90*/  MOV R10, R7 ;  /* 0x00000007000a7202 */ /* 0x000fce0000000f00 */
.L_x_68:
[----:B------:R-:W-:Y:S05]  /*0ba0*/  BSYNC.RECONVERGENT B0 ;  /* 0x0000000000007941 */ /* 0x000fea0003800200 */
.L_x_67:
        /* <DEDUP_REMOVED lines=14> */
.L_x_70:
[----:B------:R-:W-:Y:S05]  /*0c90*/  BSYNC.RECONVERGENT B0 ;  /* 0x0000000000007941 */ /* 0x000fea0003800200 */
.L_x_69:
        /* <DEDUP_REMOVED lines=9> */
[----:B------:R-:W-:Y:S01]  /*0d30*/  MOV R3, R13 ;  /* 0x0000000d00037202 */ /* 0x000fe20000000f00 */
[----:B------:R-:W-:Y:S01]  /*0d40*/  FADD R16, -R26, -RZ ;  /* 0x800000ff1a107221 */ /* 0x000fe20000000100 */
[----:B------:R-:W-:-:S07]  /*0d50*/  MOV R5, 0xd70 ;  /* 0x00000d7000057802 */ /* 0x000fce0000000f00 */
[----:B------:R-:W-:Y:S05]  /*0d60*/  CALL.REL.NOINC `($__internal_4_$__cuda_sm3x_div_rn_noftz_f32_slowpath) ;  /* 0x0000000400bc7944 */ /* 0x000fea0003c00000 */
[----:B------:R-:W-:-:S07]  /*0d70*/  MOV R5, R7 ;  /* 0x0000000700057202 */ /* 0x000fce0000000f00 */
.L_x_72:
[----:B------:R-:W-:Y:S05]  /*0d80*/  BSYNC.RECONVERGENT B0 ;  /* 0x0000000000007941 */ /* 0x000fea0003800200 */
.L_x_71:
[----:B------:R-:W0:Y:S08]  /*0d90*/  LDC.64 R12, c[0x0][0x3d0] ;  /* 0x0000f400ff0c7b82 */ /* 0x000e300000000a00 */
[----:B------:R-:W1:Y:S08]  /*0da0*/  LDC.64 R14, c[0x0][0x3d8] ;  /* 0x0000f600ff0e7b82 */ /* 0x000e700000000a00 */
[----:B------:R-:W2:Y:S01]  /*0db0*/  LDC.64 R2, c[0x0][0x3c8] ;  /* 0x0000f200ff027b82 */ /* 0x000ea20000000a00 */
[----:B0-----:R-:W-:-:S05]  /*0dc0*/  IMAD.WIDE R12, R0, 0xc, R12 ;  /* 0x0000000c000c7825 */ /* 0x001fca00078e020c */
[----:B------:R0:W-:Y:S01]  /*0dd0*/  STG.E desc[UR4][R12.64], R4 ;  /* 0x000000040c007986 */ /* 0x0001e2000c101904 */
[----:B-1----:R-:W-:-:S03]  /*0de0*/  IMAD.WIDE R14, R0, 0xc, R14 ;  /* 0x0000000c000e7825 */ /* 0x002fc600078e020e */
[----:B------:R1:W-:Y:S04]  /*0df0*/  STG.E desc[UR4][R12.64+0x4], R6 ;  /* 0x000004060c007986 */ /* 0x0003e8000c101904 */
[----:B------:R3:W-:Y:S04]  /*0e00*/  STG.E desc[UR4][R12.64+0x8], R9 ;  /* 0x000008090c007986 */ /* 0x0007e8000c101904 */
[----:B------:R3:W-:Y:S04]  /*0e10*/  STG.E desc[UR4][R14.64], R10 ;  /* 0x0000000a0e007986 */ /* 0x0007e8000c101904 */
[----:B------:R3:W-:Y:S04]  /*0e20*/  STG.E desc[UR4][R14.64+0x4], R11 ;  /* 0x0000040b0e007986 */ /* 0x0007e8000c101904 */
[----:B------:R3:W-:Y:S04]  /*0e30*/  STG.E desc[UR4][R14.64+0x8], R5 ;  /* 0x000008050e007986 */ /* 0x0007e8000c101904 */
[----:B--2---:R-:W2:Y:S04]  /*0e40*/  LDG.E R8, desc[UR4][R2.64+0x4] ;  /* 0x0000040402087981 */ /* 0x004ea8000c1e1900 */
[----:B------:R-:W4:Y:S04]  /*0e50*/  LDG.E R7, desc[UR4][R2.64] ;  /* 0x0000000402077981 */ /* 0x000f28000c1e1900 */
[----:B------:R-:W5:Y:S01]  /*0e60*/  LDG.E R17, desc[UR4][R2.64+0x8] ;  /* 0x0000080402117981 */ /* 0x000f62000c1e1900 */
[----:B------:R-:W-:Y:S01]  /*0e70*/  BSSY.RECONVERGENT B0, `(.L_x_73) ;  /* 0x0000014000007945 */ /* 0x000fe20003800200 */
[----:B--2---:R-:W-:Y:S01]  /*0e80*/  FADD R25, -R25, R8 ;  /* 0x0000000819197221 */ /* 0x004fe20000000100 */
[----:B----4-:R-:W-:-:S03]  /*0e90*/  FADD R24, -R24, R7 ;  /* 0x0000000718187221 */ /* 0x010fc60000000100 */
[----:B------:R-:W-:Y:S01]  /*0ea0*/  FMUL R7, R25, R25 ;  /* 0x0000001919077220 */ /* 0x000fe20000400000 */
[----:B-----5:R-:W-:-:S03]  /*0eb0*/  FADD R26, -R26, R17 ;  /* 0x000000111a1a7221 */ /* 0x020fc60000000100 */
[----:B------:R-:W-:-:S04]  /*0ec0*/  FFMA R7, R24, R24, R7 ;  /* 0x0000001818077223 */ /* 0x000fc80000000007 */
[----:B------:R-:W-:-:S04]  /*0ed0*/  FFMA R7, R26, R26, R7 ;  /* 0x0000001a1a077223 */ /* 0x000fc80000000007 */
[----:B0-----:R3:W0:Y:S01]  /*0ee0*/  MUFU.RSQ R4, R7 ;  /* 0x0000000700047308 */ /* 0x0016220000001400 */
[----:B-1----:R-:W-:-:S04]  /*0ef0*/  IADD3 R6, PT, PT, R7, -0xd000000, RZ ;  /* 0xf300000007067810 */ /* 0x002fc80007ffe0ff */
[----:B------:R-:W-:-:S13]  /*0f00*/  ISETP.GT.U32.AND P0, PT, R6, 0x727fffff, PT ;  /* 0x727fffff0600780c */ /* 0x000fda0003f04070 */
[----:B0--3--:R-:W-:Y:S05]  /*0f10*/  @!P0 BRA `(.L_x_74) ;  /* 0x0000000000148947 */ /* 0x009fea0003800000 */
[----:B------:R-:W-:Y:S02]  /*0f20*/  MOV R2, R7 ;  /* 0x0000000700027202 */ /* 0x000fe40000000f00 */
[----:B------:R-:W-:-:S07]  /*0f30*/  MOV R12, 0xf50 ;  /* 0x00000f50000c7802 */ /* 0x000fce0000000f00 */
[----:B------:R-:W-:Y:S05]  /*0f40*/  CALL.REL.NOINC `($__internal_3_$__cuda_sm20_sqrt_rn_f32_slowpath) ;  /* 0x0000000000e87944 */ /* 0x000fea0003c00000 */
[----:B------:R-:W-:Y:S01]  /*0f50*/  MOV R9, R11 ;  /* 0x0000000b00097202 */ /* 0x000fe20000000f00 */
[----:B------:R-:W-:Y:S06]  /*0f60*/  BRA `(.L_x_75) ;  /* 0x0000000000107947 */ /* 0x000fec0003800000 */
.L_x_74:
[----:B------:R-:W-:Y:S01]  /*0f70*/  FMUL.FTZ R2, R7, R4 ;  /* 0x0000000407027220 */ /* 0x000fe20000410000 */
[----:B------:R-:W-:-:S03]  /*0f80*/  FMUL.FTZ R4, R4, 0.5 ;  /* 0x3f00000004047820 */ /* 0x000fc60000410000 */
[----:B------:R-:W-:-:S04]  /*0f90*/  FFMA R7, -R2, R2, R7 ;  /* 0x0000000202077223 */ /* 0x000fc80000000107 */
[----:B------:R-:W-:-:S07]  /*0fa0*/  FFMA R9, R7, R4, R2 ;  /* 0x0000000407097223 */ /* 0x000fce0000000002 */
.L_x_75:
[----:B------:R-:W-:Y:S05]  /*0fb0*/  BSYNC.RECONVERGENT B0 ;  /* 0x0000000000007941 */ /* 0x000fea0003800200 */
.L_x_73:
        /* <DEDUP_REMOVED lines=14> */
.L_x_77:
[----:B------:R-:W-:Y:S05]  /*10a0*/  BSYNC.RECONVERGENT B0 ;  /* 0x0000000000007941 */ /* 0x000fea0003800200 */
.L_x_76:
        /* <DEDUP_REMOVED lines=14> */
.L_x_79:
[----:B------:R-:W-:Y:S05]  /*1190*/  BSYNC.RECONVERGENT B0 ;  /* 0x0000000000007941 */ /* 0x000fea0003800200 */
.L_x_78:
        /* <DEDUP_REMOVED lines=14> */
.L_x_81:
[----:B------:R-:W-:Y:S05]  /*1280*/  BSYNC.RECONVERGENT B0 ;  /* 0x0000000000007941 */ /* 0x000fea0003800200 */
.L_x_80:
[----:B------:R-:W0:Y:S02]  /*1290*/  LDC.64 R2, c[0x0][0x3e0] ;  /* 0x0000f800ff027b82 */ /* 0x000e240000000a00 */
[----:B0-----:R-:W-:-:S05]  /*12a0*/  IMAD.WIDE R2, R0, 0xc, R2 ;  /* 0x0000000c00027825 */ /* 0x001fca00078e0202 */
[----:B------:R-:W-:Y:S04]  /*12b0*/  STG.E desc[UR4][R2.64], R4 ;  /* 0x0000000402007986 */ /* 0x000fe8000c101904 */
[----:B------:R-:W-:Y:S04]  /*12c0*/  STG.E desc[UR4][R2.64+0x4], R6 ;  /* 0x0000040602007986 */ /* 0x000fe8000c101904 */
[----:B------:R-:W-:Y:S01]  /*12d0*/  STG.E desc[UR4][R2.64+0x8], R5 ;  /* 0x0000080502007986 */ /* 0x000fe2000c101904 */
[----:B------:R-:W-:Y:S05]  /*12e0*/  EXIT ;  /* 0x000000000000794d */ /* 0x000fea0003800000 */
        .weak           $__internal_3_$__cuda_sm20_sqrt_rn_f32_slowpath
        .type           $__internal_3_$__cuda_sm20_sqrt_rn_f32_slowpath,@function
        .size           $__internal_3_$__cuda_sm20_sqrt_rn_f32_slowpath,($__internal_4_$__cuda_sm3x_div_rn_noftz_f32_slowpath - $__internal_3_$__cuda_sm20_sqrt_rn_f32_slowpath)
$__internal_3_$__cuda_sm20_sqrt_rn_f32_slowpath:
[----:B------:R-:W-:-:S13]  /*12f0*/  LOP3.LUT P0, RZ, R2, 0x7fffffff, RZ, 0xc0, !PT ;  /* 0x7fffffff02ff7812 */ /* 0x000fda000780c0ff */
[----:B------:R-:W-:Y:S01]  /*1300*/  @!P0 MOV R3, R2 ;  /* 0x0000000200038202 */ /* 0x000fe20000000f00 */
[----:B------:R-:W-:Y:S06]  /*1310*/  @!P0 BRA `(.L_x_82) ;  /* 0x0000000000408947 */ /* 0x000fec0003800000 */
[----:B------:R-:W-:-:S13]  /*1320*/  FSETP.GEU.FTZ.AND P0, PT, R2, RZ, PT ;  /* 0x000000ff0200720b */ /* 0x000fda0003f1e000 */
        /* <DEDUP_REMOVED lines=15> */
.L_x_82:
[----:B------:R-:W-:Y:S01]  /*1420*/  MOV R11, R3 ;  /* 0x00000003000b7202 */ /* 0x000fe20000000f00 */
[----:B------:R-:W-:Y:S01]  /*1430*/  HFMA2 R3, -RZ, RZ, 0, 0 ;  /* 0x00000000ff037431 */ /* 0x000fe200000001ff */
[----:B------:R-:W-:-:S04]  /*1440*/  MOV R2, R12 ;  /* 0x0000000c00027202 */ /* 0x000fc80000000f00 */
[----:B------:R-:W-:Y:S05]  /*1450*/  RET.REL.NODEC R2 `(_ZN4flex12vertexShaderEPiS0_P6float4S2_S0_S2_S2_S2_S2_P6float3S4_S4_S4_) ;  /* 0xffffffe802e87950 */ /* 0x000fea0003c3ffff */
        .weak           $__internal_4_$__cuda_sm3x_div_rn_noftz_f32_slowpath
        .type           $__internal_4_$__cuda_sm3x_div_rn_noftz_f32_slowpath,@function
        .size           $__internal_4_$__cuda_sm3x_div_rn_noftz_f32_slowpath,(.L_x_100 - $__internal_4_$__cuda_sm3x_div_rn_noftz_f32_slowpath)
$__internal_4_$__cuda_sm3x_div_rn_noftz_f32_slowpath:
[----:B------:R-:W-:Y:S01]  /*1460*/  SHF.R.U32.HI R7, RZ, 0x17, R3 ;  /* 0x00000017ff077819 */ /* 0x000fe20000011603 */
[----:B------:R-:W-:Y:S01]  /*1470*/  BSSY.RECONVERGENT B1, `(.L_x_83) ;  /* 0x0000062000017945 */ /* 0x000fe20003800200 */
[----:B------:R-:W-:Y:S02]  /*1480*/  SHF.R.U32.HI R2, RZ, 0x17, R16 ;  /* 0x00000017ff027819 */ /* 0x000fe40000011610 */
[----:B------:R-:W-:Y:S02]  /*1490*/  LOP3.LUT R7, R7, 0xff, RZ, 0xc0, !PT ;  /* 0x000000ff07077812 */ /* 0x000fe400078ec0ff */
[----:B------:R-:W-:Y:S02]  /*14a0*/  LOP3.LUT R2, R2, 0xff, RZ, 0xc0, !PT ;  /* 0x000000ff02027812 */ /* 0x000fe400078ec0ff */
[----:B------:R-:W-:Y:S02]  /*14b0*/  IADD3 R14, PT, PT, R7, -0x1, RZ ;  /* 0xffffffff070e7810 */ /* 0x000fe40007ffe0ff */
[----:B------:R-:W-:-:S02]  /*14c0*/  IADD3 R12, PT, PT, R2, -0x1, RZ ;  /* 0xffffffff020c7810 */ /* 0x000fc40007ffe0ff */
[----:B------:R-:W-:-:S04]  /*14d0*/  ISETP.GT.U32.AND P0, PT, R14, 0xfd, PT ;  /* 0x000000fd0e00780c */ /* 0x000fc80003f04070 */
[----:B------:R-:W-:-:S13]  /*14e0*/  ISETP.GT.U32.OR P0, PT, R12, 0xfd, P0 ;  /* 0x000000fd0c00780c */ /* 0x000fda0000704470 */
[----:B------:R-:W-:Y:S01]  /*14f0*/  @!P0 MOV R8, RZ ;  /* 0x000000ff00088202 */ /* 0x000fe20000000f00 */
[----:B------:R-:W-:Y:S06]  /*1500*/  @!P0 BRA `(.L_x_84) ;  /* 0x00000000005c8947 */ /* 0x000fec0003800000 */
[----:B------:R-:W-:Y:S02]  /*1510*/  FSETP.GTU.FTZ.AND P0, PT, |R16|, +INF , PT ;  /* 0x7f8000001000780b */ /* 0x000fe40003f1c200 */
[----:B------:R-:W-:-:S04]  /*1520*/  FSETP.GTU.FTZ.AND P1, PT, |R3|, +INF , PT ;  /* 0x7f8000000300780b */ /* 0x000fc80003f3c200 */
[----:B------:R-:W-:-:S13]  /*1530*/  PLOP3.LUT P0, PT, P0, P1, PT, 0xf8, 0x8f ;  /* 0x00000000008f781c */ /* 0x000fda0000703f70 */
[----:B------:R-:W-:Y:S05]  /*1540*/  @P0 BRA `(.L_x_85) ;  /* 0x00000004004c0947 */ /* 0x000fea0003800000 */
[----:B------:R-:W-:-:S13]  /*1550*/  LOP3.LUT P0, RZ, R3, 0x7fffffff, R16, 0xc8, !PT ;  /* 0x7fffffff03ff7812 */ /* 0x000fda000780c810 */
[----:B------:R-:W-:Y:S05]  /*1560*/  @!P0 BRA `(.L_x_86) ;  /* 0x00000004003c8947 */ /* 0x000fea0003800000 */
[C---:B------:R-:W-:Y:S02]  /*1570*/  FSETP.NEU.FTZ.AND P2, PT, |R16|.reuse, +INF , PT ;  /* 0x7f8000001000780b */ /* 0x040fe40003f5d200 */
        /* <DEDUP_REMOVED lines=14> */
[----:B------:R-:W-:-:S03]  /*1660*/  @!P1 FFMA R3, R3, 1.84467440737095516160e+19, RZ ;  /* 0x5f80000003039823 */ /* 0x000fc600000000ff */
[----:B------:R-:W-:-:S07]  /*1670*/  @!P1 IADD3 R8, PT, PT, R8, 0x40, RZ ;  /* 0x0000004008089810 */ /* 0x000fce0007ffe0ff */
.L_x_84:
[----:B------:R-:W-:Y:S01]  /*1680*/  LEA R12, R7, 0xc0800000, 0x17 ;  /* 0xc0800000070c7811 */ /* 0x000fe200078eb8ff */
[----:B------:R-:W-:Y:S01]  /*1690*/  BSSY.RECONVERGENT B2, `(.L_x_89) ;  /* 0x0000036000027945 */ /* 0x000fe20003800200 */
[----:B------:R-:W-:Y:S02]  /*16a0*/  IADD3 R14, PT, PT, R2, -0x7f, RZ ;  /* 0xffffff81020e7810 */ /* 0x000fe40007ffe0ff */
[----:B------:R-:W-:-:S03]  /*16b0*/  IADD3 R19, PT, PT, -R12, R3, RZ ;  /* 0x000000030c137210 */ /* 0x000fc60007ffe1ff */
[C---:B------:R-:W-:Y:S01]  /*16c0*/  IMAD R2, R14.reuse, -0x800000, R16 ;  /* 0xff8000000e027824 */ /* 0x040fe200078e0210 */
[----:B------:R0:W1:Y:S01]  /*16d0*/  MUFU.RCP R12, R19 ;  /* 0x00000013000c7308 */ /* 0x0000620000001000 */
[----:B------:R-:W-:Y:S01]  /*16e0*/  FADD.FTZ R15, -R19, -RZ ;  /* 0x800000ff130f7221 */ /* 0x000fe20000010100 */
[----:B0-----:R-:W-:-:S04]  /*16f0*/  IADD3 R19, PT, PT, R14, 0x7f, -R7 ;  /* 0x0000007f0e137810 */ /* 0x001fc80007ffe807 */
[----:B------:R-:W-:Y:S01]  /*1700*/  IADD3 R19, PT, PT, R19, R8, RZ ;  /* 0x0000000813137210 */ /* 0x000fe20007ffe0ff */
[----:B-1----:R-:W-:-:S04]  /*1710*/  FFMA R3, R12, R15, 1 ;  /* 0x3f8000000c037423 */ /* 0x002fc8000000000f */
[----:B------:R-:W-:-:S04]  /*1720*/  FFMA R3, R12, R3, R12 ;  /* 0x000000030c037223 */ /* 0x000fc8000000000c */
[----:B------:R-:W-:-:S04]  /*1730*/  FFMA R12, R2, R3, RZ ;  /* 0x00000003020c7223 */ /* 0x000fc800000000ff */
        /* <DEDUP_REMOVED lines=18> */
[C---:B------:R-:W-:Y:S02]  /*1860*/  ISETP.NE.AND P2, PT, R7.reuse, RZ, PT ;  /* 0x000000ff0700720c */ /* 0x040fe40003f45270 */
[----:B------:R-:W-:Y:S02]  /*1870*/  ISETP.NE.AND P1, PT, R7, RZ, PT ;  /* 0x000000ff0700720c */ /* 0x000fe40003f25270 */
[----:B------:R-:W-:Y:S01]  /*1880*/  LOP3.LUT R14, R8, 0x7fffff, RZ, 0xc0, !PT ;  /* 0x007fffff080e7812 */ /* 0x000fe200078ec0ff */
[CCC-:B------:R-:W-:Y:S01]  /*1890*/  FFMA.RP R8, R3.reuse, R15.reuse, R12.reuse ;  /* 0x0000000f03087223 */ /* 0x1c0fe2000000800c */
[----:B------:R-:W-:Y:S01]  /*18a0*/  FFMA.RM R3, R3, R15, R12 ;  /* 0x0000000f03037223 */ /* 0x000fe2000000400c */
[----:B------:R-:W-:Y:S02]  /*18b0*/  IADD3 R15, PT, PT, R7, 0x20, RZ ;  /* 0x00000020070f7810 */ /* 0x000fe40007ffe0ff */
[----:B------:R-:W-:-:S02]  /*18c0*/  LOP3.LUT R14, R14, 0x800000, RZ, 0xfc, !PT ;  /* 0x008000000e0e7812 */ /* 0x000fc400078efcff */
[----:B------:R-:W-:Y:S02]  /*18d0*/  IADD3 R7, PT, PT, -R7, RZ, RZ ;  /* 0x000000ff07077210 */ /* 0x000fe40007ffe1ff */
[----:B------:R-:W-:Y:S02]  /*18e0*/  SHF.L.U32 R15, R14, R15, RZ ;  /* 0x0000000f0e0f7219 */ /* 0x000fe400000006ff */
[----:B------:R-:W-:Y:S02]  /*18f0*/  FSETP.NEU.FTZ.AND P0, PT, R8, R3, PT ;  /* 0x000000030800720b */ /* 0x000fe40003f1d000 */
[----:B------:R-:W-:Y:S02]  /*1900*/  SEL R3, R7, RZ, P2 ;  /* 0x000000ff07037207 */ /* 0x000fe40001000000 */
[----:B------:R-:W-:Y:S02]  /*1910*/  ISETP.NE.AND P1, PT, R15, RZ, P1 ;  /* 0x000000ff0f00720c */ /* 0x000fe40000f25270 */
[----:B------:R-:W-:-:S02]  /*1920*/  SHF.R.U32.HI R3, RZ, R3, R14 ;  /* 0x00000003ff037219 */ /* 0x000fc4000001160e */
[----:B------:R-:W-:Y:S02]  /*1930*/  PLOP3.LUT P0, PT, P0, P1, PT, 0xf8, 0x8f ;  /* 0x00000000008f781c */ /* 0x000fe40000703f70 */
[----:B------:R-:W-:Y:S02]  /*1940*/  SHF.R.U32.HI R8, RZ, 0x1, R3 ;  /* 0x00000001ff087819 */ /* 0x000fe40000011603 */
[----:B------:R-:W-:-:S04]  /*1950*/  SEL R7, RZ, 0x1, !P0 ;  /* 0x00000001ff077807 */ /* 0x000fc80004000000 */
[----:B------:R-:W-:-:S04]  /*1960*/  LOP3.LUT R12, R7, 0x1, R8, 0xf8, !PT ;  /* 0x00000001070c7812 */ /* 0x000fc800078ef808 */
[----:B------:R-:W-:-:S04]  /*1970*/  LOP3.LUT R3, R12, R3, RZ, 0xc0, !PT ;  /* 0x000000030c037212 */ /* 0x000fc800078ec0ff */
[----:B------:R-:W-:-:S04]  /*1980*/  IADD3 R3, PT, PT, R8, R3, RZ ;  /* 0x0000000308037210 */ /* 0x000fc80007ffe0ff */
[----:B------:R-:W-:Y:S01]  /*1990*/  LOP3.LUT R2, R3, R2, RZ, 0xfc, !PT ;  /* 0x0000000203027212 */ /* 0x000fe200078efcff */
[----:B------:R-:W-:Y:S06]  /*19a0*/  BRA `(.L_x_92) ;  /* 0x0000000000107947 */ /* 0x000fec0003800000 */
.L_x_91:
[----:B------:R-:W-:-:S04]  /*19b0*/  LOP3.LUT R2, R2, 0x80000000, RZ, 0xc0, !PT ;  /* 0x8000000002027812 */ /* 0x000fc800078ec0ff */
[----:B------:R-:W-:Y:S01]  /*19c0*/  LOP3.LUT R2, R2, 0x7f800000, RZ, 0xfc, !PT ;  /* 0x7f80000002027812 */ /* 0x000fe200078efcff */
[----:B------:R-:W-:Y:S06]  /*19d0*/  BRA `(.L_x_92) ;  /* 0x0000000000047947 */ /* 0x000fec0003800000 */
.L_x_90:
[----:B------:R-:W-:-:S07]  /*19e0*/  LEA R2, R19, R2, 0x17 ;  /* 0x0000000213027211 */ /* 0x000fce00078eb8ff */
.L_x_92:
[----:B------:R-:W-:Y:S05]  /*19f0*/  BSYNC.RECONVERGENT B2 ;  /* 0x0000000000027941 */ /* 0x000fea0003800200 */
.L_x_89:
[----:B------:R-:W-:Y:S05]  /*1a00*/  BRA `(.L_x_93) ;  /* 0x0000000000207947 */ /* 0x000fea0003800000 */
.L_x_88:
[----:B------:R-:W-:-:S04]  /*1a10*/  LOP3.LUT R2, R3, 0x80000000, R16, 0x48, !PT ;  /* 0x8000000003027812 */ /* 0x000fc800078e4810 */
[----:B------:R-:W-:Y:S01]  /*1a20*/  LOP3.LUT R2, R2, 0x7f800000, RZ, 0xfc, !PT ;  /* 0x7f80000002027812 */ /* 0x000fe200078efcff */
[----:B------:R-:W-:Y:S06]  /*1a30*/  BRA `(.L_x_93) ;  /* 0x0000000000147947 */ /* 0x000fec0003800000 */
.L_x_87:
[----:B------:R-:W-:Y:S01]  /*1a40*/  LOP3.LUT R2, R3, 0x80000000, R16, 0x48, !PT ;  /* 0x8000000003027812 */ /* 0x000fe200078e4810 */
[----:B------:R-:W-:Y:S06]  /*1a50*/  BRA `(.L_x_93) ;  /* 0x00000000000c7947 */ /* 0x000fec0003800000 */
.L_x_86:
[----:B------:R-:W0:Y:S01]  /*1a60*/  MUFU.RSQ R2, -QNAN ;  /* 0xffc0000000027908 */ /* 0x000e220000001400 */
[----:B------:R-:W-:Y:S05]  /*1a70*/  BRA `(.L_x_93) ;  /* 0x0000000000047947 */ /* 0x000fea0003800000 */
.L_x_85:
[----:B------:R-:W-:-:S07]  /*1a80*/  FADD.FTZ R2, R16, R3 ;  /* 0x0000000310027221 */ /* 0x000fce0000010000 */
.L_x_93:
[----:B------:R-:W-:Y:S05]  /*1a90*/  BSYNC.RECONVERGENT B1 ;  /* 0x0000000000017941 */ /* 0x000fea0003800200 */
.L_x_83:
[----:B------:R-:W-:Y:S01]  /*1aa0*/  HFMA2 R3, -RZ, RZ, 0, 0 ;  /* 0x00000000ff037431 */ /* 0x000fe200000001ff */
[----:B0-----:R-:W-:Y:S02]  /*1ab0*/  MOV R7, R2 ;  /* 0x0000000200077202 */ /* 0x001fe40000000f00 */
[----:B------:R-:W-:-:S04]  /*1ac0*/  MOV R2, R5 ;  /* 0x0000000500027202 */ /* 0x000fc80000000f00 */
[----:B------:R-:W-:Y:S05]  /*1ad0*/  RET.REL.NODEC R2 `(_ZN4flex12vertexShaderEPiS0_P6float4S2_S0_S2_S2_S2_S2_P6float3S4_S4_S4_) ;  /* 0xffffffe402487950 */ /* 0x000fea0003c3ffff */
.L_x_94:
        /* <DEDUP_REMOVED lines=10> */
.L_x_100:


//--------------------- .text._ZN3cub18CUB_300001_SM_10006detail11EmptyKernelIvEEvv --------------------------
	.section	.text._ZN3cub18CUB_300001_SM_10006detail11EmptyKernelIvEEvv,"ax",@progbits
	.align	128
        .global         _ZN3cub18CUB_300001_SM_10006detail11EmptyKernelIvEEvv
        .type           _ZN3cub18CUB_300001_SM_10006detail11EmptyKernelIvEEvv,@function
        .size           _ZN3cub18CUB_300001_SM_10006detail11EmptyKernelIvEEvv,(.L_x_104 - _ZN3cub18CUB_300001_SM_10006detail11EmptyKernelIvEEvv)
        .other          _ZN3cub18CUB_300001_SM_10006detail11EmptyKernelIvEEvv,@"STO_CUDA_ENTRY STV_DEFAULT"
_ZN3cub18CUB_300001_SM_10006detail11EmptyKernelIvEEvv:
.text._ZN3cub18CUB_300001_SM_10006detail11EmptyKernelIvEEvv:
[----:B------:R-:W-:Y:S01]  /*0000*/  LDC R1, c[0x0][0x37c] ;  /* 0x0000df00ff017b82 */ /* 0x000fe20000000800 */
[----:B------:R-:W-:Y:S05]  /*0010*/  EXIT ;  /* 0x000000000000794d */ /* 0x000fea0003800000 */
.L_x_95:
        /* <DEDUP_REMOVED lines=14> */
.L_x_104:


//--------------------- .nv.shared.reserved.0     --------------------------
	.section	.nv.shared.reserved.0,"aw",@nobits
	.weak		__nv_reservedSMEM_offset_0_alias
	.size		__nv_reservedSMEM_offset_0_alias, 0, 64
	.other		__nv_reservedSMEM_offset_0_alias,@"STO_CUDA_RESERVED_SHARED STV_DEFAULT"
__nv_reservedSMEM_offset_0_alias:
	.zero		0
	.zero		64


//--------------------- .nv.global                --------------------------
	.section	.nv.global,"aw",@nobits
.nv.global:
	.type		_ZN34_INTERNAL_5de61ed3_4_k_cu_863105bd6thrust24THRUST_300001_SM_1000_NS3seqE,@object
	.size		_ZN34_INTERNAL_5de61ed3_4_k_cu_863105bd6thrust24THRUST_300001_SM_1000_NS3seqE,(_ZN34_INTERNAL_5de61ed3_4_k_cu_863105bd4cuda3std3__48in_placeE - _ZN34_INTERNAL_5de61ed3_4_k_cu_863105bd6thrust24THRUST_300001_SM_1000_NS3seqE)
_ZN34_INTERNAL_5de61ed3_4_k_cu_863105bd6thrust24THRUST_300001_SM_1000_NS3seqE:
	.zero		1
	.type		_ZN34_INTERNAL_5de61ed3_4_k_cu_863105bd4cuda3std3__48in_placeE,@object
	.size		_ZN34_INTERNAL_5de61ed3_4_k_cu_863105bd4cuda3std3__48in_placeE,(_ZN34_INTERNAL_5de61ed3_4_k_cu_863105bd4cuda3std6ranges3__45__cpo4sizeE - _ZN34_INTERNAL_5de61ed3_4_k_cu_863105bd4cuda3std3__48in_placeE)
_ZN34_INTERNAL_5de61ed3_4_k_cu_863105bd4cuda3std3__48in_placeE:
	.zero		1
	.type		_ZN34_INTERNAL_5de61ed3_4_k_cu_863105bd4cuda3std6ranges3__45__cpo4sizeE,@object
	.size		_ZN34_INTERNAL_5de61ed3_4_k_cu_863105bd4cuda3std6ranges3__45__cpo4sizeE,(_ZN34_INTERNAL_5de61ed3_4_k_cu_863105bd6thrust24THRUST_300001_SM_1000_NS12placeholders2_3E - _ZN34_INTERNAL_5de61ed3_4_k_cu_863105bd4cuda3std6ranges3__45__cpo4sizeE)
_ZN34_INTERNAL_5de61ed3_4_k_cu_863105bd4cuda3std6ranges3__45__cpo4sizeE:
	.zero		1
	.type		_ZN34_INTERNAL_5de61ed3_4_k_cu_863105bd6thrust24THRUST_300001_SM_1000_NS12placeholders2_3E,@object
	.size		_ZN34_INTERNAL_5de61ed3_4_k_cu_863105bd6thrust24THRUST_300001_SM_1000_NS12placeholders2_3E,(_ZN34_INTERNAL_5de61ed3_4_k_cu_863105bd4cuda3std3__45__cpo6cbeginE - _ZN34_INTERNAL_5de61ed3_4_k_cu_863105bd6thrust24THRUST_300001_SM_1000_NS12placeholders2_3E)
_ZN34_INTERNAL_5de61ed3_4_k_cu_863105bd6thrust24THRUST_300001_SM_1000_NS12placeholders2_3E:
	.zero		1
	.type		_ZN34_INTERNAL_5de61ed3_4_k_cu_863105bd4cuda3std3__45__cpo6cbeginE,@object
	.size		_ZN34_INTERNAL_5de61ed3_4_k_cu_863105bd4cuda3std3__45__cpo6cbeginE,(_ZN34_INTERNAL_5de61ed3_4_k_cu_863105bd4cuda3std6ranges3__45__cpo6cbeginE - _ZN34_INTERNAL_5de61ed3_4_k_cu_863105bd4cuda3std3__45__cpo6cbeginE)
_ZN34_INTERNAL_5de61ed3_4_k_cu_863105bd4cuda3std3__45__cpo6cbeginE:
	.zero		1
	.type		_ZN34_INTERNAL_5de61ed3_4_k_cu_863105bd4cuda3std6ranges3__45__cpo6cbeginE,@object
	.size		_ZN34_INTERNAL_5de61ed3_4_k_cu_863105bd4cuda3std6ranges3__45__cpo6cbeginE,(_ZN34_INTERNAL_5de61ed3_4_k_cu_863105bd6thrust24THRUST_300001_SM_1000_NS12placeholders2_7E - _ZN34_INTERNAL_5de61ed3_4_k_cu_863105bd4cuda3std6ranges3__45__cpo6cbeginE)
_ZN34_INTERNAL_5de61ed3_4_k_cu_863105bd4cuda3std6ranges3__45__cpo6cbeginE:
	.zero		1
	.type		_ZN34_INTERNAL_5de61ed3_4_k_cu_863105bd6thrust24THRUST_300001_SM_1000_NS12placeholders2_7E,@object
	.size		_ZN34_INTERNAL_5de61ed3_4_k_cu_863105bd6thrust24THRUST_300001_SM_1000_NS12placeholders2_7E,(_ZN34_INTERNAL_5de61ed3_4_k_cu_863105bd4cuda3std3__45__cpo7crbeginE - _ZN34_INTERNAL_5de61ed3_4_k_cu_863105bd6thrust24THRUST_300001_SM_1000_NS12placeholders2_7E)
_ZN34_INTERNAL_5de61ed3_4_k_cu_863105bd6thrust24THRUST_300001_SM_1000_NS12placeholders2_7E:
	.zero		1
	.type		_ZN34_INTERNAL_5de61ed3_4_k_cu_863105bd4cuda3std3__45__cpo7crbeginE,@object
	.size		_ZN34_INTERNAL_5de61ed3_4_k_cu_863105bd4cuda3std3__45__cpo7crbeginE,(_ZN34_INTERNAL_5de61ed3_4_k_cu_863105bd4cuda3std6ranges3__45__cpo4nextE - _ZN34_INTERNAL_5de61ed3_4_k_cu_863105bd4cuda3std3__45__cpo7crbeginE)
_ZN34_INTERNAL_5de61ed3_4_k_cu_863105bd4cuda3std3__45__cpo7crbeginE:
	.zero		1
	.type		_ZN34_INTERNAL_5de61ed3_4_k_cu_863105bd4cuda3std6ranges3__45__cpo4nextE,@object
	.size		_ZN34_INTERNAL_5de61ed3_4_k_cu_863105bd4cuda3std6ranges3__45__cpo4nextE,(_ZN34_INTERNAL_5de61ed3_4_k_cu_863105bd4cuda3std6ranges3__45__cpo4swapE - _ZN34_INTERNAL_5de61ed3_4_k_cu_863105bd4cuda3std6ranges3__45__cpo4nextE)
_ZN34_INTERNAL_5de61ed3_4_k_cu_863105bd4cuda3std6ranges3__45__cpo4nextE:
	.zero		1
	.type		_ZN34_INTERNAL_5de61ed3_4_k_cu_863105bd4cuda3std6ranges3__45__cpo4swapE,@object
	.size		_ZN34_INTERNAL_5de61ed3_4_k_cu_863105bd4cuda3std6ranges3__45__cpo4swapE,(_ZN34_INTERNAL_5de61ed3_4_k_cu_863105bd6thrust24THRUST_300001_SM_1000_NS8cuda_cub10par_nosyncE - _ZN34_INTERNAL_5de61ed3_4_k_cu_863105bd4cuda3std6ranges3__45__cpo4swapE)
_ZN34_INTERNAL_5de61ed3_4_k_cu_863105bd4cuda3std6ranges3__45__cpo4swapE:
	.zero		1
	.type		_ZN34_INTERNAL_5de61ed3_4_k_cu_863105bd6thrust24THRUST_300001_SM_1000_NS8cuda_cub10par_nosyncE,@object
	.size		_ZN34_INTERNAL_5de61ed3_4_k_cu_863105bd6thrust24THRUST_300001_SM_1000_NS8cuda_cub10par_nosyncE,(_ZN34_INTERNAL_5de61ed3_4_k_cu_863105bd6thrust24THRUST_300001_SM_1000_NS12placeholders2_9E - _ZN34_INTERNAL_5de61ed3_4_k_cu_863105bd6thrust24THRUST_300001_SM_1000_NS8cuda_cub10par_nosyncE)
_ZN34_INTERNAL_5de61ed3_4_k_cu_863105bd6thrust24THRUST_300001_SM_1000_NS8cuda_cub10par_nosyncE:
	.zero		1
	.type		_ZN34_INTERNAL_5de61ed3_4_k_cu_863105bd6thrust24THRUST_300001_SM_1000_NS12placeholders2_9E,@object
	.size		_ZN34_INTERNAL_5de61ed3_4_k_cu_863105bd6thrust24THRUST_300001_SM_1000_NS12placeholders2_9E,(_ZN34_INTERNAL_5de61ed3_4_k_cu_863105bd4cuda3std3__436_GLOBAL__N__5de61ed3_4_k_cu_863105bd6ignoreE - _ZN34_INTERNAL_5de61ed3_4_k_cu_863105bd6thrust24THRUST_300001_SM_1000_NS12placeholders2_9E)
_ZN34_INTERNAL_5de61ed3_4_k_cu_863105bd6thrust24THRUST_300001_SM_1000_NS12placeholders2_9E:
	.zero		1
	.type		_ZN34_INTERNAL_5de61ed3_4_k_cu_863105bd4cuda3std3__436_GLOBAL__N__5de61ed3_4_k_cu_863105bd6ignoreE,@object
	.size		_ZN34_INTERNAL_5de61ed3_4_k_cu_863105bd4cuda3std3__436_GLOBAL__N__5de61ed3_4_k_cu_863105bd6ignoreE,(_ZN34_INTERNAL_5de61ed3_4_k_cu_863105bd4cuda3std6ranges3__45__cpo4dataE - _ZN34_INTERNAL_5de61ed3_4_k_cu_863105bd4cuda3std3__436_GLOBAL__N__5de61ed3_4_k_cu_863105bd6ignoreE)
_ZN34_INTERNAL_5de61ed3_4_k_cu_863105bd4cuda3std3__436_GLOBAL__N__5de61ed3_4_k_cu_863105bd6ignoreE:
	.zero		1
	.type		_ZN34_INTERNAL_5de61ed3_4_k_cu_863105bd4cuda3std6ranges3__45__cpo4dataE,@object
	.size		_ZN34_INTERNAL_5de61ed3_4_k_cu_863105bd4cuda3std6ranges3__45__cpo4dataE,(_ZN34_INTERNAL_5de61ed3_4_k_cu_863105bd6thrust24THRUST_300001_SM_1000_NS12placeholders2_1E - _ZN34_INTERNAL_5de61ed3_4_k_cu_863105bd4cuda3std6ranges3__45__cpo4dataE)
_ZN34_INTERNAL_5de61ed3_4_k_cu_863105bd4cuda3std6ranges3__45__cpo4dataE:
	.zero		1
	.type		_ZN34_INTERNAL_5de61ed3_4_k_cu_863105bd6thrust24THRUST_300001_SM_1000_NS12placeholders2_1E,@object
	.size		_ZN34_INTERNAL_5de61ed3_4_k_cu_863105bd6thrust24THRUST_300001_SM_1000_NS12placeholders2_1E,(_ZN34_INTERNAL_5de61ed3_4_k_cu_863105bd4cuda3std3__45__cpo5beginE - _ZN34_INTERNAL_5de61ed3_4_k_cu_863105bd6thrust24THRUST_300001_SM_1000_NS12placeholders2_1E)
_ZN34_INTERNAL_5de61ed3_4_k_cu_863105bd6thrust24THRUST_300001_SM_1000_NS12placeholders2_1E:
	.zero		1
	.type		_ZN34_INTERNAL_5de61ed3_4_k_cu_863105bd4cuda3std3__45__cpo5beginE,@object
	.size		_ZN34_INTERNAL_5de61ed3_4_k_cu_863105bd4cuda3std3__45__cpo5beginE,(_ZN34_INTERNAL_5de61ed3_4_k_cu_863105bd4cuda3std6ranges3__45__cpo5beginE - _ZN34_INTERNAL_5de61ed3_4_k_cu_863105bd4cuda3std3__45__cpo5beginE)
_ZN34_INTERNAL_5de61ed3_4_k_cu_863105bd4cuda3std3__45__cpo5beginE:
	.zero		1
	.type		_ZN34_INTERNAL_5de61ed3_4_k_cu_863105bd4cuda3std6ranges3__45__cpo5beginE,@object
	.size		_ZN34_INTERNAL_5de61ed3_4_k_cu_863105bd4cuda3std6ranges3__45__cpo5beginE,(_ZN34_INTERNAL_5de61ed3_4_k_cu_863105bd6thrust24THRUST_300001_SM_1000_NS12placeholders2_5E - _ZN34_INTERNAL_5de61ed3_4_k_cu_863105bd4cuda3std6ranges3__45__cpo5beginE)
_ZN34_INTERNAL_5de61ed3_4_k_cu_863105bd4cuda3std6ranges3__45__cpo5beginE:
	.zero		1
	.type		_ZN34_INTERNAL_5de61ed3_4_k_cu_863105bd6thrust24THRUST_300001_SM_1000_NS12placeholders2_5E,@object
	.size		_ZN34_INTERNAL_5de61ed3_4_k_cu_863105bd6thrust24THRUST_300001_SM_1000_NS12placeholders2_5E,(_ZN34_INTERNAL_5de61ed3_4_k_cu_863105bd4cuda3std3__45__cpo6rbeginE - _ZN34_INTERNAL_5de61ed3_4_k_cu_863105bd6thrust24THRUST_300001_SM_1000_NS12placeholders2_5E)
_ZN34_INTERNAL_5de61ed3_4_k_cu_863105bd6thrust24THRUST_300001_SM_1000_NS12placeholders2_5E:
	.zero		1
	.type		_ZN34_INTERNAL_5de61ed3_4_k_cu_863105bd4cuda3std3__45__cpo6rbeginE,@object
	.size		_ZN34_INTERNAL_5de61ed3_4_k_cu_863105bd4cuda3std3__45__cpo6rbeginE,(_ZN34_INTERNAL_5de61ed3_4_k_cu_863105bd4cuda3std6ranges3__45__cpo7advanceE - _ZN34_INTERNAL_5de61ed3_4_k_cu_863105bd4cuda3std3__45__cpo6rbeginE)
_ZN34_INTERNAL_5de61ed3_4_k_cu_863105bd4cuda3std3__45__cpo6rbeginE:
	.zero		1
	.type		_ZN34_INTERNAL_5de61ed3_4_k_cu_863105bd4cuda3std6ranges3__45__cpo7advanceE,@object
	.size		_ZN34_INTERNAL_5de61ed3_4_k_cu_863105bd4cuda3std6ranges3__45__cpo7advanceE,(_ZN34_INTERNAL_5de61ed3_4_k_cu_863105bd4cuda3std3__47nulloptE - _ZN34_INTERNAL_5de61ed3_4_k_cu_863105bd4cuda3std6ranges3__45__cpo7advanceE)
_ZN34_INTERNAL_5de61ed3_4_k_cu_863105bd4cuda3std6ranges3__45__cpo7advanceE:
	.zero		1
	.type		_ZN34_INTERNAL_5de61ed3_4_k_cu_863105bd4cuda3std3__47nulloptE,@object
	.size		_ZN34_INTERNAL_5de61ed3_4_k_cu_863105bd4cuda3std3__47nulloptE,(_ZN34_INTERNAL_5de61ed3_4_k_cu_863105bd4cuda3std6ranges3__45__cpo8distanceE - _ZN34_INTERNAL_5de61ed3_4_k_cu_863105bd4cuda3std3__47nulloptE)
_ZN34_INTERNAL_5de61ed3_4_k_cu_863105bd4cuda3std3__47nulloptE:
	.zero		1
	.type		_ZN34_INTERNAL_5de61ed3_4_k_cu_863105bd4cuda3std6ranges3__45__cpo8distanceE,@object
	.size		_ZN34_INTERNAL_5de61ed3_4_k_cu_863105bd4cuda3std6ranges3__45__cpo8distanceE,(_ZN34_INTERNAL_5de61ed3_4_k_cu_863105bd6thrust24THRUST_300001_SM_1000_NS12placeholders3_10E - _ZN34_INTERNAL_5de61ed3_4_k_cu_863105bd4cuda3std6ranges3__45__cpo8distanceE)
_ZN34_INTERNAL_5de61ed3_4_k_cu_863105bd4cuda3std6ranges3__45__cpo8distanceE:
	.zero		1
	.type		_ZN34_INTERNAL_5de61ed3_4_k_cu_863105bd6thrust24THRUST_300001_SM_1000_NS12placeholders3_10E,@object
	.size		_ZN34_INTERNAL_5de61ed3_4_k_cu_863105bd6thrust24THRUST_300001_SM_1000_NS12placeholders3_10E,(_ZN34_INTERNAL_5de61ed3_4_k_cu_863105bd4cuda3std3__419piecewise_constructE - _ZN34_INTERNAL_5de61ed3_4_k_cu_863105bd6thrust24THRUST_300001_SM_1000_NS12placeholders3_10E)
_ZN34_INTERNAL_5de61ed3_4_k_cu_863105bd6thrust24THRUST_300001_SM_1000_NS12placeholders3_10E:
	.zero		1
	.type		_ZN34_INTERNAL_5de61ed3_4_k_cu_863105bd4cuda3std3__419piecewise_constructE,@object
	.size		_ZN34_INTERNAL_5de61ed3_4_k_cu_863105bd4cuda3std3__419piecewise_constructE,(_ZN34_INTERNAL_5de61ed3_4_k_cu_863105bd4cuda3std6ranges3__45__cpo5cdataE - _ZN34_INTERNAL_5de61ed3_4_k_cu_863105bd4cuda3std3__419piecewise_constructE)
_ZN34_INTERNAL_5de61ed3_4_k_cu_863105bd4cuda3std3__419piecewise_constructE:
	.zero		1
	.type		_ZN34_INTERNAL_5de61ed3_4_k_cu_863105bd4cuda3std6ranges3__45__cpo5cdataE,@object
	.size		_ZN34_INTERNAL_5de61ed3_4_k_cu_863105bd4cuda3std6ranges3__45__cpo5cdataE,(_ZN34_INTERNAL_5de61ed3_4_k_cu_863105bd6thrust24THRUST_300001_SM_1000_NS12placeholders2_2E - _ZN34_INTERNAL_5de61ed3_4_k_cu_863105bd4cuda3std6ranges3__45__cpo5cdataE)
_ZN34_INTERNAL_5de61ed3_4_k_cu_863105bd4cuda3std6ranges3__45__cpo5cdataE:
	.zero		1
	.type		_ZN34_INTERNAL_5de61ed3_4_k_cu_863105bd6thrust24THRUST_300001_SM_1000_NS12placeholders2_2E,@object
	.size		_ZN34_INTERNAL_5de61ed3_4_k_cu_863105bd6thrust24THRUST_300001_SM_1000_NS12placeholders2_2E,(_ZN34_INTERNAL_5de61ed3_4_k_cu_863105bd4cuda3std3__45__cpo3endE - _ZN34_INTERNAL_5de61ed3_4_k_cu_863105bd6thrust24THRUST_300001_SM_1000_NS12placeholders2_2E)
_ZN34_INTERNAL_5de61ed3_4_k_cu_863105bd6thrust24THRUST_300001_SM_1000_NS12placeholders2_2E:
	.zero		1
	.type		_ZN34_INTERNAL_5de61ed3_4_k_cu_863105bd4cuda3std3__45__cpo3endE,@object
	.size		_ZN34_INTERNAL_5de61ed3_4_k_cu_863105bd4cuda3std3__45__cpo3endE,(_ZN34_INTERNAL_5de61ed3_4_k_cu_863105bd4cuda3std6ranges3__45__cpo3endE - _ZN34_INTERNAL_5de61ed3_4_k_cu_863105bd4cuda3std3__45__cpo3endE)
_ZN34_INTERNAL_5de61ed3_4_k_cu_863105bd4cuda3std3__45__cpo3endE:
	.zero		1
	.type		_ZN34_INTERNAL_5de61ed3_4_k_cu_863105bd4cuda3std6ranges3__45__cpo3endE,@object
	.size		_ZN34_INTERNAL_5de61ed3_4_k_cu_863105bd4cuda3std6ranges3__45__cpo3endE,(_ZN34_INTERNAL_5de61ed3_4_k_cu_863105bd6thrust24THRUST_300001_SM_1000_NS12placeholders2_6E - _ZN34_INTERNAL_5de61ed3_4_k_cu_863105bd4cuda3std6ranges3__45__cpo3endE)
_ZN34_INTERNAL_5de61ed3_4_k_cu_863105bd4cuda3std6ranges3__45__cpo3endE:
	.zero		1
	.type		_ZN34_INTERNAL_5de61ed3_4_k_cu_863105bd6thrust24THRUST_300001_SM_1000_NS12placeholders2_6E,@object
	.size		_ZN34_INTERNAL_5de61ed3_4_k_cu_863105bd6thrust24THRUST_300001_SM_1000_NS12placeholders2_6E,(_ZN34_INTERNAL_5de61ed3_4_k_cu_863105bd4cuda3std3__45__cpo4rendE - _ZN34_INTERNAL_5de61ed3_4_k_cu_863105bd6thrust24THRUST_300001_SM_1000_NS12placeholders2_6E)
_ZN34_INTERNAL_5de61ed3_4_k_cu_863105bd6thrust24THRUST_300001_SM_1000_NS12placeholders2_6E:
	.zero		1
	.type		_ZN34_INTERNAL_5de61ed3_4_k_cu_863105bd4cuda3std3__45__cpo4rendE,@object
	.size		_ZN34_INTERNAL_5de61ed3_4_k_cu_863105bd4cuda3std3__45__cpo4rendE,(_ZN34_INTERNAL_5de61ed3_4_k_cu_863105bd4cuda3std6ranges3__45__cpo9iter_swapE - _ZN34_INTERNAL_5de61ed3_4_k_cu_863105bd4cuda3std3__45__cpo4rendE)
_ZN34_INTERNAL_5de61ed3_4_k_cu_863105bd4cuda3std3__45__cpo4rendE:
	.zero		1
	.type		_ZN34_INTERNAL_5de61ed3_4_k_cu_863105bd4cuda3std6ranges3__45__cpo9iter_swapE,@object
	.size		_ZN34_INTERNAL_5de61ed3_4_k_cu_863105bd4cuda3std6ranges3__45__cpo9iter_swapE,(_ZN34_INTERNAL_5de61ed3_4_k_cu_863105bd4cuda3std3__48unexpectE - _ZN34_INTERNAL_5de61ed3_4_k_cu_863105bd4cuda3std6ranges3__45__cpo9iter_swapE)
_ZN34_INTERNAL_5de61ed3_4_k_cu_863105bd4cuda3std6ranges3__45__cpo9iter_swapE:
	.zero		1
	.type		_ZN34_INTERNAL_5de61ed3_4_k_cu_863105bd4cuda3std3__48unexpectE,@object
	.size		_ZN34_INTERNAL_5de61ed3_4_k_cu_863105bd4cuda3std3__48unexpectE,(_ZN34_INTERNAL_5de61ed3_4_k_cu_863105bd6thrust24THRUST_300001_SM_1000_NS8cuda_cub3parE - _ZN34_INTERNAL_5de61ed3_4_k_cu_863105bd4cuda3std3__48unexpectE)
_ZN34_INTERNAL_5de61ed3_4_k_cu_863105bd4cuda3std3__48unexpectE:
	.zero		1
	.type		_ZN34_INTERNAL_5de61ed3_4_k_cu_863105bd6thrust24THRUST_300001_SM_1000_NS8cuda_cub3parE,@object
	.size		_ZN34_INTERNAL_5de61ed3_4_k_cu_863105bd6thrust24THRUST_300001_SM_1000_NS8cuda_cub3parE,(_ZN34_INTERNAL_5de61ed3_4_k_cu_863105bd6thrust24THRUST_300001_SM_1000_NS12placeholders2_4E - _ZN34_INTERNAL_5de61ed3_4_k_cu_863105bd6thrust24THRUST_300001_SM_1000_NS8cuda_cub3parE)
_ZN34_INTERNAL_5de61ed3_4_k_cu_863105bd6thrust24THRUST_300001_SM_1000_NS8cuda_cub3parE:
	.zero		1
	.type		_ZN34_INTERNAL_5de61ed3_4_k_cu_863105bd6thrust24THRUST_300001_SM_1000_NS12placeholders2_4E,@object
	.size		_ZN34_INTERNAL_5de61ed3_4_k_cu_863105bd6thrust24THRUST_300001_SM_1000_NS12placeholders2_4E,(_ZN34_INTERNAL_5de61ed3_4_k_cu_863105bd4cuda3std3__45__cpo4cendE - _ZN34_INTERNAL_5de61ed3_4_k_cu_863105bd6thrust24THRUST_300001_SM_1000_NS12placeholders2_4E)
_ZN34_INTERNAL_5de61ed3_4_k_cu_863105bd6thrust24THRUST_300001_SM_1000_NS12placeholders2_4E:
	.zero		1
	.type		_ZN34_INTERNAL_5de61ed3_4_k_cu_863105bd4cuda3std3__45__cpo4cendE,@object
	.size		_ZN34_INTERNAL_5de61ed3_4_k_cu_863105bd4cuda3std3__45__cpo4cendE,(_ZN34_INTERNAL_5de61ed3_4_k_cu_863105bd4cuda3std6ranges3__45__cpo4cendE - _ZN34_INTERNAL_5de61ed3_4_k_cu_863105bd4cuda3std3__45__cpo4cendE)
_ZN34_INTERNAL_5de61ed3_4_k_cu_863105bd4cuda3std3__45__cpo4cendE:
	.zero		1
	.type		_ZN34_INTERNAL_5de61ed3_4_k_cu_863105bd4cuda3std6ranges3__45__cpo4cendE,@object
	.size		_ZN34_INTERNAL_5de61ed3_4_k_cu_863105bd4cuda3std6ranges3__45__cpo4cendE,(_ZN34_INTERNAL_5de61ed3_4_k_cu_863105bd4cuda3std3__420unreachable_sentinelE - _ZN34_INTERNAL_5de61ed3_4_k_cu_863105bd4cuda3std6ranges3__45__cpo4cendE)
_ZN34_INTERNAL_5de61ed3_4_k_cu_863105bd4cuda3std6ranges3__45__cpo4cendE:
	.zero		1
	.type		_ZN34_INTERNAL_5de61ed3_4_k_cu_863105bd4cuda3std3__420unreachable_sentinelE,@object
	.size		_ZN34_INTERNAL_5de61ed3_4_k_cu_863105bd4cuda3std3__420unreachable_sentinelE,(_ZN34_INTERNAL_5de61ed3_4_k_cu_863105bd4cuda3std6ranges3__45__cpo5ssizeE - _ZN34_INTERNAL_5de61ed3_4_k_cu_863105bd4cuda3std3__420unreachable_sentinelE)
_ZN34_INTERNAL_5de61ed3_4_k_cu_863105bd4cuda3std3__420unreachable_sentinelE:
	.zero		1
	.type		_ZN34_INTERNAL_5de61ed3_4_k_cu_863105bd4cuda3std6ranges3__45__cpo5ssizeE,@object
	.size		_ZN34_INTERNAL_5de61ed3_4_k_cu_863105bd4cuda3std6ranges3__45__cpo5ssizeE,(_ZN34_INTERNAL_5de61ed3_4_k_cu_863105bd6thrust24THRUST_300001_SM_1000_NS12placeholders2_8E - _ZN34_INTERNAL_5de61ed3_4_k_cu_863105bd4cuda3std6ranges3__45__cpo5ssizeE)
_ZN34_INTERNAL_5de61ed3_4_k_cu_863105bd4cuda3std6ranges3__45__cpo5ssizeE:
	.zero		1
	.type		_ZN34_INTERNAL_5de61ed3_4_k_cu_863105bd6thrust24THRUST_300001_SM_1000_NS12placeholders2_8E,@object
	.size		_ZN34_INTERNAL_5de61ed3_4_k_cu_863105bd6thrust24THRUST_300001_SM_1000_NS12placeholders2_8E,(_ZN34_INTERNAL_5de61ed3_4_k_cu_863105bd4cuda3std3__45__cpo5crendE - _ZN34_INTERNAL_5de61ed3_4_k_cu_863105bd6thrust24THRUST_300001_SM_1000_NS12placeholders2_8E)
_ZN34_INTERNAL_5de61ed3_4_k_cu_863105bd6thrust24THRUST_300001_SM_1000_NS12placeholders2_8E:
	.zero		1
	.type		_ZN34_INTERNAL_5de61ed3_4_k_cu_863105bd4cuda3std3__45__cpo5crendE,@object
	.size		_ZN34_INTERNAL_5de61ed3_4_k_cu_863105bd4cuda3std3__45__cpo5crendE,(_ZN34_INTERNAL_5de61ed3_4_k_cu_863105bd4cuda3std6ranges3__45__cpo4prevE - _ZN34_INTERNAL_5de61ed3_4_k_cu_863105bd4cuda3std3__45__cpo5crendE)
_ZN34_INTERNAL_5de61ed3_4_k_cu_863105bd4cuda3std3__45__cpo5crendE:
	.zero		1
	.type		_ZN34_INTERNAL_5de61ed3_4_k_cu_863105bd4cuda3std6ranges3__45__cpo4prevE,@object
	.size		_ZN34_INTERNAL_5de61ed3_4_k_cu_863105bd4cuda3std6ranges3__45__cpo4prevE,(_ZN34_INTERNAL_5de61ed3_4_k_cu_863105bd4cuda3std6ranges3__45__cpo9iter_moveE - _ZN34_INTERNAL_5de61ed3_4_k_cu_863105bd4cuda3std6ranges3__45__cpo4prevE)
_ZN34_INTERNAL_5de61ed3_4_k_cu_863105bd4cuda3std6ranges3__45__cpo4prevE:
	.zero		1
	.type		_ZN34_INTERNAL_5de61ed3_4_k_cu_863105bd4cuda3std6ranges3__45__cpo9iter_moveE,@object
	.size		_ZN34_INTERNAL_5de61ed3_4_k_cu_863105bd4cuda3std6ranges3__45__cpo9iter_moveE,(_ZN34_INTERNAL_5de61ed3_4_k_cu_863105bd6thrust24THRUST_300001_SM_1000_NS6system6detail10sequential3seqE - _ZN34_INTERNAL_5de61ed3_4_k_cu_863105bd4cuda3std6ranges3__45__cpo9iter_moveE)
_ZN34_INTERNAL_5de61ed3_4_k_cu_863105bd4cuda3std6ranges3__45__cpo9iter_moveE:
	.zero		1
	.type		_ZN34_INTERNAL_5de61ed3_4_k_cu_863105bd6thrust24THRUST_300001_SM_1000_NS6system6detail10sequential3seqE,@object
	.size		_ZN34_INTERNAL_5de61ed3_4_k_cu_863105bd6thrust24THRUST_300001_SM_1000_NS6system6detail10sequential3seqE,(.L_31 - _ZN34_INTERNAL_5de61ed3_4_k_cu_863105bd6thrust24THRUST_300001_SM_1000_NS6system6detail10sequential3seqE)
_ZN34_INTERNAL_5de61ed3_4_k_cu_863105bd6thrust24THRUST_300001_SM_1000_NS6system6detail10sequential3seqE:
	.zero		1
.L_31:


//--------------------- .nv.constant0._ZN4flex14fragmentShaderEP6uchar4PiS2_P6float4P4int3PNS_8fragmentEP6float3S2_SA_SA_SA_ --------------------------
	.section	.nv.constant0._ZN4flex14fragmentShaderEP6uchar4PiS2_P6float4P4int3PNS_8fragmentEP6float3S2_SA_SA_SA_,"a",@progbits
	.sectionflags	@""
	.align	4
.nv.constant0._ZN4flex14fragmentShaderEP6uchar4PiS2_P6float4P4int3PNS_8fragmentEP6float3S2_SA_SA_SA_:
	.zero		984


//--------------------- .nv.constant0._ZN4flex17rasterizeTriangleEPiS0_P6float4P4int3PNS_8fragmentEP6float3S0_Pb --------------------------
	.section	.nv.constant0._ZN4flex17rasterizeTriangleEPiS0_P6float4P4int3PNS_8fragmentEP6float3S0_Pb,"a",@progbits
	.sectionflags	@""
	.align	4
.nv.constant0._ZN4flex17rasterizeTriangleEPiS0_P6float4P4int3PNS_8fragmentEP6float3S0_Pb:
	.zero		960


//--------------------- .nv.constant0._ZN4flex12vertexShaderEPiS0_P6float4S2_S0_S2_S2_S2_S2_P6float3S4_S4_S4_ --------------------------
	.section	.nv.constant0._ZN4flex12vertexShaderEPiS0_P6float4S2_S0_S2_S2_S2_S2_P6float3S4_S4_S4_,"a",@progbits
	.sectionflags	@""
	.align	4
.nv.constant0._ZN4flex12vertexShaderEPiS0_P6float4S2_S0_S2_S2_S2_S2_P6float3S4_S4_S4_:
	.zero		1000


//--------------------- .nv.constant0._ZN3cub18CUB_300001_SM_10006detail11EmptyKernelIvEEvv --------------------------
	.section	.nv.constant0._ZN3cub18CUB_300001_SM_10006detail11EmptyKernelIvEEvv,"a",@progbits
	.sectionflags	@""
	.align	4
.nv.constant0._ZN3cub18CUB_300001_SM_10006detail11EmptyKernelIvEEvv:
	.zero		896


//--------------------- SYMBOLS --------------------------

	.type		.nv.reservedSmem.offset0,@object
	.size		.nv.reservedSmem.offset0,0x4
